//
// Generated by NVIDIA NVVM Compiler
//
// Compiler Build ID: CL-36424714
// Cuda compilation tools, release 13.0, V13.0.88
// Based on NVVM 20.0.0
//

.version 9.0
.target sm_100
.address_size 64

	// .globl	_Z5colorPhiiff

.visible .entry _Z5colorPhiiff(
	.param .u64 .ptr .align 1 _Z5colorPhiiff_param_0,
	.param .u32 _Z5colorPhiiff_param_1,
	.param .u32 _Z5colorPhiiff_param_2,
	.param .f32 _Z5colorPhiiff_param_3,
	.param .f32 _Z5colorPhiiff_param_4
)
{
	.local .align 4 .b8 	__local_depot0[660];
	.reg .b64 	%SP;
	.reg .b64 	%SPL;
	.reg .pred 	%p<11>;
	.reg .b32 	%r<76>;
	.reg .b32 	%f<93>;
	.reg .b64 	%rd<11>;

	mov.u64 	%SPL, __local_depot0;
	ld.param.u64 	%rd1, [_Z5colorPhiiff_param_0];
	ld.param.u32 	%r3, [_Z5colorPhiiff_param_1];
	ld.param.u32 	%r4, [_Z5colorPhiiff_param_2];
	ld.param.f32 	%f1, [_Z5colorPhiiff_param_3];
	ld.param.f32 	%f2, [_Z5colorPhiiff_param_4];
	mov.u32 	%r5, %ntid.y;
	mov.u32 	%r6, %ctaid.y;
	mov.u32 	%r7, %tid.y;
	mad.lo.s32 	%r1, %r5, %r6, %r7;
	mov.u32 	%r8, %ntid.x;
	mov.u32 	%r9, %ctaid.x;
	mov.u32 	%r10, %tid.x;
	mad.lo.s32 	%r2, %r8, %r9, %r10;
	max.s32 	%r11, %r1, %r2;
	setp.ge.s32 	%p1, %r11, %r3;
	@%p1 bra 	$L__BB0_3;
	setp.eq.s32 	%p2, %r2, %r4;
	setp.eq.s32 	%p3, %r1, %r4;
	or.pred  	%p4, %p2, %p3;
	@%p4 bra 	$L__BB0_3;
	cvt.rn.f32.s32 	%f3, %r4;
	add.u64 	%rd3, %SPL, 0;
	mad.lo.s32 	%r12, %r3, %r1, %r2;
	mul.lo.s32 	%r13, %r12, 3;
	cvt.s64.s32 	%rd4, %r13;
	cvt.rn.f32.s32 	%f4, %r2;
	div.rn.f32 	%f5, %f4, %f3;
	mul.f32 	%f6, %f1, %f5;
	sub.f32 	%f7, %f6, %f1;
	div.rn.f32 	%f8, %f7, %f2;
	cvt.rn.f32.u32 	%f9, %r1;
	div.rn.f32 	%f10, %f9, %f3;
	mul.f32 	%f11, %f1, %f10;
	sub.f32 	%f12, %f11, %f1;
	div.rn.f32 	%f13, %f12, %f2;
	mov.b32 	%r14, 255;
	st.local.u32 	[%rd3], %r14;
	mov.b32 	%r15, 0;
	st.local.u32 	[%rd3+4], %r15;
	st.local.u32 	[%rd3+8], %r15;
	st.local.u32 	[%rd3+12], %r14;
	mov.b32 	%r16, 17;
	st.local.u32 	[%rd3+16], %r16;
	st.local.u32 	[%rd3+20], %r15;
	st.local.u32 	[%rd3+24], %r14;
	mov.b32 	%r17, 34;
	st.local.u32 	[%rd3+28], %r17;
	st.local.u32 	[%rd3+32], %r15;
	st.local.u32 	[%rd3+36], %r14;
	mov.b32 	%r18, 51;
	st.local.u32 	[%rd3+40], %r18;
	st.local.u32 	[%rd3+44], %r15;
	st.local.u32 	[%rd3+48], %r14;
	mov.b32 	%r19, 68;
	st.local.u32 	[%rd3+52], %r19;
	st.local.u32 	[%rd3+56], %r15;
	st.local.u32 	[%rd3+60], %r14;
	mov.b32 	%r20, 85;
	st.local.u32 	[%rd3+64], %r20;
	st.local.u32 	[%rd3+68], %r15;
	st.local.u32 	[%rd3+72], %r14;
	mov.b32 	%r21, 102;
	st.local.u32 	[%rd3+76], %r21;
	st.local.u32 	[%rd3+80], %r15;
	st.local.u32 	[%rd3+84], %r14;
	mov.b32 	%r22, 119;
	st.local.u32 	[%rd3+88], %r22;
	st.local.u32 	[%rd3+92], %r15;
	st.local.u32 	[%rd3+96], %r14;
	mov.b32 	%r23, 136;
	st.local.u32 	[%rd3+100], %r23;
	st.local.u32 	[%rd3+104], %r15;
	st.local.u32 	[%rd3+108], %r14;
	mov.b32 	%r24, 153;
	st.local.u32 	[%rd3+112], %r24;
	st.local.u32 	[%rd3+116], %r15;
	st.local.u32 	[%rd3+120], %r14;
	mov.b32 	%r25, 170;
	st.local.u32 	[%rd3+124], %r25;
	st.local.u32 	[%rd3+128], %r15;
	st.local.u32 	[%rd3+132], %r14;
	mov.b32 	%r26, 187;
	st.local.u32 	[%rd3+136], %r26;
	st.local.u32 	[%rd3+140], %r15;
	st.local.u32 	[%rd3+144], %r14;
	mov.b32 	%r27, 204;
	st.local.u32 	[%rd3+148], %r27;
	st.local.u32 	[%rd3+152], %r15;
	st.local.u32 	[%rd3+156], %r14;
	mov.b32 	%r28, 221;
	st.local.u32 	[%rd3+160], %r28;
	st.local.u32 	[%rd3+164], %r15;
	st.local.u32 	[%rd3+168], %r14;
	mov.b32 	%r29, 238;
	st.local.u32 	[%rd3+172], %r29;
	st.local.u32 	[%rd3+176], %r15;
	st.local.u32 	[%rd3+180], %r14;
	st.local.u32 	[%rd3+184], %r14;
	st.local.u32 	[%rd3+188], %r15;
	mov.b32 	%r30, 213;
	st.local.u32 	[%rd3+192], %r30;
	st.local.u32 	[%rd3+196], %r14;
	st.local.u32 	[%rd3+200], %r15;
	st.local.u32 	[%rd3+204], %r25;
	st.local.u32 	[%rd3+208], %r14;
	st.local.u32 	[%rd3+212], %r15;
	mov.b32 	%r31, 128;
	st.local.u32 	[%rd3+216], %r31;
	st.local.u32 	[%rd3+220], %r14;
	st.local.u32 	[%rd3+224], %r15;
	st.local.u32 	[%rd3+228], %r20;
	st.local.u32 	[%rd3+232], %r14;
	st.local.u32 	[%rd3+236], %r15;
	mov.b32 	%r32, 43;
	st.local.u32 	[%rd3+240], %r32;
	st.local.u32 	[%rd3+244], %r14;
	st.local.u32 	[%rd3+248], %r15;
	st.local.u32 	[%rd3+252], %r15;
	st.local.u32 	[%rd3+256], %r14;
	st.local.u32 	[%rd3+260], %r15;
	st.local.u32 	[%rd3+264], %r15;
	st.local.u32 	[%rd3+268], %r14;
	mov.b32 	%r33, 63;
	st.local.u32 	[%rd3+272], %r33;
	st.local.u32 	[%rd3+276], %r15;
	st.local.u32 	[%rd3+280], %r14;
	mov.b32 	%r34, 127;
	st.local.u32 	[%rd3+284], %r34;
	st.local.u32 	[%rd3+288], %r15;
	st.local.u32 	[%rd3+292], %r14;
	mov.b32 	%r35, 191;
	st.local.u32 	[%rd3+296], %r35;
	st.local.u32 	[%rd3+300], %r15;
	st.local.u32 	[%rd3+304], %r14;
	st.local.u32 	[%rd3+308], %r14;
	st.local.u32 	[%rd3+312], %r15;
	mov.b32 	%r36, 232;
	st.local.u32 	[%rd3+316], %r36;
	st.local.u32 	[%rd3+320], %r14;
	st.local.u32 	[%rd3+324], %r15;
	mov.b32 	%r37, 209;
	st.local.u32 	[%rd3+328], %r37;
	st.local.u32 	[%rd3+332], %r14;
	st.local.u32 	[%rd3+336], %r15;
	mov.b32 	%r38, 186;
	st.local.u32 	[%rd3+340], %r38;
	st.local.u32 	[%rd3+344], %r14;
	st.local.u32 	[%rd3+348], %r15;
	mov.b32 	%r39, 163;
	st.local.u32 	[%rd3+352], %r39;
	st.local.u32 	[%rd3+356], %r14;
	st.local.u32 	[%rd3+360], %r15;
	mov.b32 	%r40, 140;
	st.local.u32 	[%rd3+364], %r40;
	st.local.u32 	[%rd3+368], %r14;
	st.local.u32 	[%rd3+372], %r15;
	mov.b32 	%r41, 116;
	st.local.u32 	[%rd3+376], %r41;
	st.local.u32 	[%rd3+380], %r14;
	st.local.u32 	[%rd3+384], %r15;
	mov.b32 	%r42, 93;
	st.local.u32 	[%rd3+388], %r42;
	st.local.u32 	[%rd3+392], %r14;
	st.local.u32 	[%rd3+396], %r15;
	mov.b32 	%r43, 70;
	st.local.u32 	[%rd3+400], %r43;
	st.local.u32 	[%rd3+404], %r14;
	st.local.u32 	[%rd3+408], %r15;
	mov.b32 	%r44, 47;
	st.local.u32 	[%rd3+412], %r44;
	st.local.u32 	[%rd3+416], %r14;
	st.local.u32 	[%rd3+420], %r15;
	mov.b32 	%r45, 24;
	st.local.u32 	[%rd3+424], %r45;
	st.local.u32 	[%rd3+428], %r14;
	st.local.u32 	[%rd3+432], %r15;
	st.local.u32 	[%rd3+436], %r15;
	st.local.u32 	[%rd3+440], %r14;
	mov.b32 	%r46, 19;
	st.local.u32 	[%rd3+444], %r46;
	st.local.u32 	[%rd3+448], %r15;
	st.local.u32 	[%rd3+452], %r14;
	mov.b32 	%r47, 39;
	st.local.u32 	[%rd3+456], %r47;
	st.local.u32 	[%rd3+460], %r15;
	st.local.u32 	[%rd3+464], %r14;
	mov.b32 	%r48, 58;
	st.local.u32 	[%rd3+468], %r48;
	st.local.u32 	[%rd3+472], %r15;
	st.local.u32 	[%rd3+476], %r14;
	mov.b32 	%r49, 78;
	st.local.u32 	[%rd3+480], %r49;
	st.local.u32 	[%rd3+484], %r15;
	st.local.u32 	[%rd3+488], %r14;
	mov.b32 	%r50, 98;
	st.local.u32 	[%rd3+492], %r50;
	st.local.u32 	[%rd3+496], %r15;
	st.local.u32 	[%rd3+500], %r14;
	mov.b32 	%r51, 117;
	st.local.u32 	[%rd3+504], %r51;
	st.local.u32 	[%rd3+508], %r15;
	st.local.u32 	[%rd3+512], %r14;
	mov.b32 	%r52, 137;
	st.local.u32 	[%rd3+516], %r52;
	st.local.u32 	[%rd3+520], %r15;
	st.local.u32 	[%rd3+524], %r14;
	mov.b32 	%r53, 156;
	st.local.u32 	[%rd3+528], %r53;
	st.local.u32 	[%rd3+532], %r15;
	st.local.u32 	[%rd3+536], %r14;
	mov.b32 	%r54, 176;
	st.local.u32 	[%rd3+540], %r54;
	st.local.u32 	[%rd3+544], %r15;
	st.local.u32 	[%rd3+548], %r14;
	mov.b32 	%r55, 196;
	st.local.u32 	[%rd3+552], %r55;
	st.local.u32 	[%rd3+556], %r15;
	st.local.u32 	[%rd3+560], %r14;
	mov.b32 	%r56, 215;
	st.local.u32 	[%rd3+564], %r56;
	st.local.u32 	[%rd3+568], %r15;
	st.local.u32 	[%rd3+572], %r14;
	mov.b32 	%r57, 235;
	st.local.u32 	[%rd3+576], %r57;
	st.local.u32 	[%rd3+580], %r15;
	st.local.u32 	[%rd3+584], %r14;
	st.local.u32 	[%rd3+588], %r14;
	st.local.u32 	[%rd3+592], %r15;
	st.local.u32 	[%rd3+596], %r14;
	st.local.u32 	[%rd3+600], %r14;
	st.local.u32 	[%rd3+604], %r15;
	st.local.u32 	[%rd3+608], %r30;
	st.local.u32 	[%rd3+612], %r14;
	st.local.u32 	[%rd3+616], %r15;
	st.local.u32 	[%rd3+620], %r25;
	st.local.u32 	[%rd3+624], %r14;
	st.local.u32 	[%rd3+628], %r15;
	st.local.u32 	[%rd3+632], %r31;
	st.local.u32 	[%rd3+636], %r14;
	st.local.u32 	[%rd3+640], %r15;
	st.local.u32 	[%rd3+644], %r20;
	st.local.u32 	[%rd3+648], %r14;
	st.local.u32 	[%rd3+652], %r15;
	st.local.u32 	[%rd3+656], %r32;
	mul.f32 	%f14, %f13, %f13;
	fma.rn.f32 	%f15, %f8, %f8, %f14;
	sqrt.rn.f32 	%f16, %f15;
	neg.f32 	%f17, %f13;
	neg.f32 	%f18, %f8;
	abs.f32 	%f19, %f18;
	abs.f32 	%f20, %f17;
	setp.gt.f32 	%p5, %f20, %f19;
	selp.f32 	%f21, %f20, %f19, %p5;
	selp.f32 	%f22, %f19, %f20, %p5;
	div.rn.f32 	%f23, %f22, %f21;
	mul.f32 	%f24, %f23, %f23;
	fma.rn.f32 	%f25, %f24, 0f3B33710B, 0fBC807748;
	fma.rn.f32 	%f26, %f25, %f24, 0f3D2CDAB2;
	fma.rn.f32 	%f27, %f26, %f24, 0fBD992D10;
	fma.rn.f32 	%f28, %f27, %f24, 0f3DD9EA6C;
	fma.rn.f32 	%f29, %f28, %f24, 0fBE117CB1;
	fma.rn.f32 	%f30, %f29, %f24, 0f3E4CBCE0;
	fma.rn.f32 	%f31, %f30, %f24, 0fBEAAAA7D;
	mul.f32 	%f32, %f24, %f31;
	fma.rn.f32 	%f33, %f32, %f23, %f23;
	neg.f32 	%f34, %f33;
	fma.rn.f32 	%f35, 0f3F6EE581, 0f3FD774EB, %f34;
	selp.f32 	%f36, %f35, %f33, %p5;
	selp.f32 	%f37, 0f3F6EE581, 0f3FEEE581, %p5;
	selp.f32 	%f38, %f33, %f34, %p5;
	mov.b32 	%r58, %f18;
	fma.rn.f32 	%f39, %f37, 0f3FD774EB, %f38;
	setp.lt.s32 	%p6, %r58, 0;
	selp.f32 	%f40, %f39, %f36, %p6;
	add.f32 	%f41, %f19, %f20;
	setp.eq.f32 	%p7, %f21, 0f00000000;
	selp.f32 	%f42, 0f40490FDB, 0f00000000, %p6;
	setp.eq.f32 	%p8, %f19, %f20;
	selp.f32 	%f43, 0f4016CBE4, 0f3F490FDB, %p6;
	selp.f32 	%f44, %f43, %f40, %p8;
	selp.f32 	%f45, %f42, %f44, %p7;
	abs.f32 	%f46, %f41;
	setp.nan.f32 	%p9, %f46, %f46;
	copysign.f32 	%f47, %f17, %f45;
	selp.f32 	%f48, %f41, %f47, %p9;
	div.rn.f32 	%f49, %f48, 0f40490FDB;
	add.f32 	%f50, %f49, 0f3F800000;
	mul.f32 	%f51, %f50, 0f3F000000;
	mul.f32 	%f52, %f51, 0f42580000;
	cvt.rzi.s32.f32 	%r59, %f52;
	add.s32 	%r60, %r59, 1;
	mul.hi.s32 	%r61, %r60, 156180629;
	shr.u32 	%r62, %r61, 31;
	shr.s32 	%r63, %r61, 1;
	add.s32 	%r64, %r63, %r62;
	mul.lo.s32 	%r65, %r64, 55;
	sub.s32 	%r66, %r60, %r65;
	cvt.rn.f32.s32 	%f53, %r59;
	sub.f32 	%f54, %f52, %f53;
	mul.wide.s32 	%rd5, %r59, 12;
	add.s64 	%rd6, %rd3, %rd5;
	mul.wide.s32 	%rd7, %r66, 12;
	add.s64 	%rd8, %rd3, %rd7;
	setp.le.f32 	%p10, %f16, 0f3F800000;
	mov.f32 	%f55, 0f3F800000;
	sub.f32 	%f56, %f55, %f54;
	ld.local.u32 	%r67, [%rd6];
	cvt.rn.f32.s32 	%f57, %r67;
	div.rn.f32 	%f58, %f57, 0f437F0000;
	ld.local.u32 	%r68, [%rd8];
	cvt.rn.f32.s32 	%f59, %r68;
	div.rn.f32 	%f60, %f59, 0f437F0000;
	mul.f32 	%f61, %f54, %f60;
	fma.rn.f32 	%f62, %f56, %f58, %f61;
	sub.f32 	%f63, %f55, %f62;
	mul.f32 	%f64, %f16, %f63;
	sub.f32 	%f65, %f55, %f64;
	mul.f32 	%f66, %f62, 0f3F400000;
	selp.f32 	%f67, %f65, %f66, %p10;
	mul.f32 	%f68, %f67, 0f437F0000;
	cvt.rzi.s32.f32 	%r69, %f68;
	cvta.to.global.u64 	%rd9, %rd1;
	add.s64 	%rd10, %rd9, %rd4;
	st.global.u8 	[%rd10+2], %r69;
	ld.local.u32 	%r70, [%rd6+4];
	cvt.rn.f32.s32 	%f69, %r70;
	div.rn.f32 	%f70, %f69, 0f437F0000;
	ld.local.u32 	%r71, [%rd8+4];
	cvt.rn.f32.s32 	%f71, %r71;
	div.rn.f32 	%f72, %f71, 0f437F0000;
	mul.f32 	%f73, %f54, %f72;
	fma.rn.f32 	%f74, %f56, %f70, %f73;
	sub.f32 	%f75, %f55, %f74;
	mul.f32 	%f76, %f16, %f75;
	sub.f32 	%f77, %f55, %f76;
	mul.f32 	%f78, %f74, 0f3F400000;
	selp.f32 	%f79, %f77, %f78, %p10;
	mul.f32 	%f80, %f79, 0f437F0000;
	cvt.rzi.s32.f32 	%r72, %f80;
	st.global.u8 	[%rd10+1], %r72;
	ld.local.u32 	%r73, [%rd6+8];
	cvt.rn.f32.s32 	%f81, %r73;
	div.rn.f32 	%f82, %f81, 0f437F0000;
	ld.local.u32 	%r74, [%rd8+8];
	cvt.rn.f32.s32 	%f83, %r74;
	div.rn.f32 	%f84, %f83, 0f437F0000;
	mul.f32 	%f85, %f54, %f84;
	fma.rn.f32 	%f86, %f56, %f82, %f85;
	sub.f32 	%f87, %f55, %f86;
	mul.f32 	%f88, %f16, %f87;
	sub.f32 	%f89, %f55, %f88;
	mul.f32 	%f90, %f86, 0f3F400000;
	selp.f32 	%f91, %f89, %f90, %p10;
	mul.f32 	%f92, %f91, 0f437F0000;
	cvt.rzi.s32.f32 	%r75, %f92;
	st.global.u8 	[%rd10], %r75;
$L__BB0_3:
	ret;

}


// ===== COMPILED SASS (sm_100) =====

	.target	sm_100

	.elftype	@"ET_EXEC"


//--------------------- .note.nv.tkinfo           --------------------------
	.section	.note.nv.tkinfo,"",@"SHT_NOTE"
	.sectionflags	@"SHF_NOTE_NV_TKINFO"
	.tkinfo
        /*0018*/ 	.word	0x00000002
        /*0030*/ 	.string	""
        /*0030*/ 	.string	"ptxas"
        /*0030*/ 	.string	"Cuda compilation tools, release 13.0, V13.0.88"
        /*0030*/ 	.string	"Build cuda_13.0.r13.0/compiler.36424714_0"
        /*0030*/ 	.string	"-arch sm_100 -m 64 "



//--------------------- .note.nv.cuinfo           --------------------------
	.section	.note.nv.cuinfo,"",@"SHT_NOTE"
	.sectionflags	@"SHF_NOTE_NV_CUINFO"
        /*0018*/ 	.short	0x0002
        /*001a*/ 	.short	0x0064
        /*001c*/ 	.short	0x0082
	.zero		2


//--------------------- .nv.info                  --------------------------
	.section	.nv.info,"",@"SHT_CUDA_INFO"
	.align	4


	//----- nvinfo : EIATTR_REGCOUNT
	.align		4
        /*0000*/ 	.byte	0x04, 0x2f
        /*0002*/ 	.short	(.L_1 - .L_0)
	.align		4
.L_0:
        /*0004*/ 	.word	index@(_Z5colorPhiiff)
        /*0008*/ 	.word	0x0000001a


	//----- nvinfo : EIATTR_FRAME_SIZE
	.align		4
.L_1:
        /*000c*/ 	.byte	0x04, 0x11
        /*000e*/ 	.short	(.L_3 - .L_2)
	.align		4
.L_2:
        /*0010*/ 	.word	index@($__internal_1_$__cuda_sm3x_div_rn_noftz_f32_slowpath)
        /*0014*/ 	.word	0x00000298


	//----- nvinfo : EIATTR_FRAME_SIZE
	.align		4
.L_3:
        /*0018*/ 	.byte	0x04, 0x11
        /*001a*/ 	.short	(.L_5 - .L_4)
	.align		4
.L_4:
        /*001c*/ 	.word	index@($__internal_0_$__cuda_sm20_sqrt_rn_f32_slowpath)
        /*0020*/ 	.word	0x00000298


	//----- nvinfo : EIATTR_FRAME_SIZE
	.align		4
.L_5:
        /*0024*/ 	.byte	0x04, 0x11
        /*0026*/ 	.short	(.L_7 - .L_6)
	.align		4
.L_6:
        /*0028*/ 	.word	index@(_Z5colorPhiiff)
        /*002c*/ 	.word	0x00000298


	//----- nvinfo : EIATTR_MIN_STACK_SIZE
	.align		4
.L_7:
        /*0030*/ 	.byte	0x04, 0x12
        /*0032*/ 	.short	(.L_9 - .L_8)
	.align		4
.L_8:
        /*0034*/ 	.word	index@(_Z5colorPhiiff)
        /*0038*/ 	.word	0x00000298
.L_9:


//--------------------- .nv.compat                --------------------------
	.section	.nv.compat,"",@"SHT_CUDA_COMPAT_INFO"
	.align	4
        /*0000*/ 	.byte	0x02, 0x09, 0x00, 0x00, 0x02, 0x02, 0x01, 0x00, 0x02, 0x05, 0x05, 0x00, 0x03, 0x07, 0x01, 0x01
        /*0010*/ 	.byte	0x02, 0x03, 0x00, 0x00, 0x02, 0x06, 0x01, 0x00, 0x04, 0x0b, 0x08, 0x00, 0x01, 0x00, 0x00, 0x00
        /*0020*/ 	.byte	0x00, 0x00, 0x00, 0x00


//--------------------- .nv.info._Z5colorPhiiff   --------------------------
	.section	.nv.info._Z5colorPhiiff,"",@"SHT_CUDA_INFO"
	.sectionflags	@""
	.align	4


	//----- nvinfo : EIATTR_CUDA_API_VERSION
	.align		4
        /*0000*/ 	.byte	0x04, 0x37
        /*0002*/ 	.short	(.L_11 - .L_10)
.L_10:
        /*0004*/ 	.word	0x00000082


	//----- nvinfo : EIATTR_KPARAM_INFO
	.align		4
.L_11:
        /*0008*/ 	.byte	0x04, 0x17
        /*000a*/ 	.short	(.L_13 - .L_12)
.L_12:
        /*000c*/ 	.word	0x00000000
        /*0010*/ 	.short	0x0004
        /*0012*/ 	.short	0x0014
        /*0014*/ 	.byte	0x00, 0xf0, 0x11, 0x00


	//----- nvinfo : EIATTR_KPARAM_INFO
	.align		4
.L_13:
        /*0018*/ 	.byte	0x04, 0x17
        /*001a*/ 	.short	(.L_15 - .L_14)
.L_14:
        /*001c*/ 	.word	0x00000000
        /*0020*/ 	.short	0x0003
        /*0022*/ 	.short	0x0010
        /*0024*/ 	.byte	0x00, 0xf0, 0x11, 0x00


	//----- nvinfo : EIATTR_KPARAM_INFO
	.align		4
.L_15:
        /*0028*/ 	.byte	0x04, 0x17
        /*002a*/ 	.short	(.L_17 - .L_16)
.L_16:
        /*002c*/ 	.word	0x00000000
        /*0030*/ 	.short	0x0002
        /*0032*/ 	.short	0x000c
        /*0034*/ 	.byte	0x00, 0xf0, 0x11, 0x00


	//----- nvinfo : EIATTR_KPARAM_INFO
	.align		4
.L_17:
        /*0038*/ 	.byte	0x04, 0x17
        /*003a*/ 	.short	(.L_19 - .L_18)
.L_18:
        /*003c*/ 	.word	0x00000000
        /*0040*/ 	.short	0x0001
        /*0042*/ 	.short	0x0008
        /*0044*/ 	.byte	0x00, 0xf0, 0x11, 0x00


	//----- nvinfo : EIATTR_KPARAM_INFO
	.align		4
.L_19:
        /*0048*/ 	.byte	0x04, 0x17
        /*004a*/ 	.short	(.L_21 - .L_20)
.L_20:
        /*004c*/ 	.word	0x00000000
        /*0050*/ 	.short	0x0000
        /*0052*/ 	.short	0x0000
        /*0054*/ 	.byte	0x00, 0xf5, 0x21, 0x00


	//----- nvinfo : EIATTR_SPARSE_MMA_MASK
	.align		4
.L_21:
        /*0058*/ 	.byte	0x03, 0x50
        /*005a*/ 	.short	0x0000


	//----- nvinfo : EIATTR_MAXREG_COUNT
	.align		4
        /*005c*/ 	.byte	0x03, 0x1b
        /*005e*/ 	.short	0x00ff


	//----- nvinfo : EIATTR_MERCURY_ISA_VERSION
	.align		4
        /*0060*/ 	.byte	0x03, 0x5f
        /*0062*/ 	.short	0x0101


	//----- nvinfo : EIATTR_VRC_CTA_INIT_COUNT
	.align		4
        /*0064*/ 	.byte	0x02, 0x4a
	.zero		1
	.zero		1


	//----- nvinfo : EIATTR_EXIT_INSTR_OFFSETS
	.align		4
        /*0068*/ 	.byte	0x04, 0x1c
        /*006a*/ 	.short	(.L_23 - .L_22)


	//   ....[0]....
.L_22:
        /*006c*/ 	.word	0x000000d0


	//   ....[1]....
        /*0070*/ 	.word	0x00000110


	//   ....[2]....
        /*0074*/ 	.word	0x00001fb0


	//----- nvinfo : EIATTR_CRS_STACK_SIZE
	.align		4
.L_23:
        /*0078*/ 	.byte	0x04, 0x1e
        /*007a*/ 	.short	(.L_25 - .L_24)
.L_24:
        /*007c*/ 	.word	0x00000000


	//----- nvinfo : EIATTR_CBANK_PARAM_SIZE
	.align		4
.L_25:
        /*0080*/ 	.byte	0x03, 0x19
        /*0082*/ 	.short	0x0018


	//----- nvinfo : EIATTR_PARAM_CBANK
	.align		4
        /*0084*/ 	.byte	0x04, 0x0a
        /*0086*/ 	.short	(.L_27 - .L_26)
	.align		4
.L_26:
        /*0088*/ 	.word	index@(.nv.constant0._Z5colorPhiiff)
        /*008c*/ 	.short	0x0380
        /*008e*/ 	.short	0x0018


	//----- nvinfo : EIATTR_SW_WAR
	.align		4
.L_27:
        /*0090*/ 	.byte	0x04, 0x36
        /*0092*/ 	.short	(.L_29 - .L_28)
.L_28:
        /*0094*/ 	.word	0x00000008
.L_29:


//--------------------- .nv.callgraph             --------------------------
	.section	.nv.callgraph,"",@"SHT_CUDA_CALLGRAPH"
	.align	4
	.sectionentsize	8
	.align		4
        /*0000*/ 	.word	0x00000000
	.align		4
        /*0004*/ 	.word	0xffffffff
	.align		4
        /*0008*/ 	.word	0x00000000
	.align		4
        /*000c*/ 	.word	0xfffffffe
	.align		4
        /*0010*/ 	.word	0x00000000
	.align		4
        /*0014*/ 	.word	0xfffffffd
	.align		4
        /*0018*/ 	.word	0x00000000
	.align		4
        /*001c*/ 	.word	0xfffffffc


//--------------------- .text._Z5colorPhiiff      --------------------------
	.section	.text._Z5colorPhiiff,"ax",@progbits
	.align	128
        .global         _Z5colorPhiiff
        .type           _Z5colorPhiiff,@function
        .size           _Z5colorPhiiff,(.L_x_41 - _Z5colorPhiiff)
        .other          _Z5colorPhiiff,@"STO_CUDA_ENTRY STV_DEFAULT"
_Z5colorPhiiff:
.text._Z5colorPhiiff:
[----:B------:R-:W0:Y:S01]  /*0000*/  LDC R1, c[0x0][0x37c] ;  /* 0x0000df00ff017b82 */ /* 0x000e220000000800 */
[----:B------:R-:W1:Y:S01]  /*0010*/  S2R R2, SR_CTAID.Y ;  /* 0x0000000000027919 */ /* 0x000e620000002600 */
[----:B------:R-:W1:Y:S01]  /*0020*/  LDCU UR4, c[0x0][0x364] ;  /* 0x00006c80ff0477ac */ /* 0x000e620008000800 */
[----:B0-----:R-:W-:Y:S01]  /*0030*/  IADD3 R1, PT, PT, R1, -0x298, RZ ;  /* 0xfffffd6801017810 */ /* 0x001fe20007ffe0ff */
[----:B------:R-:W1:Y:S01]  /*0040*/  S2R R3, SR_TID.Y ;  /* 0x0000000000037919 */ /* 0x000e620000002200 */
[----:B------:R-:W0:Y:S01]  /*0050*/  LDCU UR5, c[0x0][0x360] ;  /* 0x00006c00ff0577ac */ /* 0x000e220008000800 */
[----:B------:R-:W0:Y:S01]  /*0060*/  S2R R0, SR_CTAID.X ;  /* 0x0000000000007919 */ /* 0x000e220000002500 */
[----:B------:R-:W2:Y:S01]  /*0070*/  LDCU UR6, c[0x0][0x388] ;  /* 0x00007100ff0677ac */ /* 0x000ea20008000800 */
[----:B------:R-:W0:Y:S01]  /*0080*/  S2R R5, SR_TID.X ;  /* 0x0000000000057919 */ /* 0x000e220000002100 */
[----:B-1----:R-:W-:Y:S02]  /*0090*/  IMAD R2, R2, UR4, R3 ;  /* 0x0000000402027c24 */ /* 0x002fe4000f8e0203 */
[----:B0-----:R-:W-:-:S05]  /*00a0*/  IMAD R3, R0, UR5, R5 ;  /* 0x0000000500037c24 */ /* 0x001fca000f8e0205 */
[----:B------:R-:W-:-:S04]  /*00b0*/  VIMNMX R0, PT, PT, R2, R3, !PT ;  /* 0x0000000302007248 */ /* 0x000fc80007fe0100 */
[----:B--2---:R-:W-:-:S13]  /*00c0*/  ISETP.GE.AND P0, PT, R0, UR6, PT ;  /* 0x0000000600007c0c */ /* 0x004fda000bf06270 */
[----:B------:R-:W-:Y:S05]  /*00d0*/  @P0 EXIT ;  /* 0x000000000000094d */ /* 0x000fea0003800000 */
[----:B------:R-:W0:Y:S02]  /*00e0*/  LDCU UR4, c[0x0][0x38c] ;  /* 0x00007180ff0477ac */ /* 0x000e240008000800 */
[----:B0-----:R-:W-:-:S04]  /*00f0*/  ISETP.NE.AND P0, PT, R2, UR4, PT ;  /* 0x0000000402007c0c */ /* 0x001fc8000bf05270 */
[----:B------:R-:W-:-:S13]  /*0100*/  ISETP.EQ.OR P0, PT, R3, UR4, !P0 ;  /* 0x0000000403007c0c */ /* 0x000fda000c702670 */
[----:B------:R-:W-:Y:S05]  /*0110*/  @P0 EXIT ;  /* 0x000000000000094d */ /* 0x000fea0003800000 */
[----:B------:R-:W-:Y:S01]  /*0120*/  I2FP.F32.S32 R5, UR4 ;  /* 0x0000000400057c45 */ /* 0x000fe20008201400 */
[----:B------:R-:W-:Y:S01]  /*0130*/  IMAD R8, R2, UR6, R3 ;  /* 0x0000000602087c24 */ /* 0x000fe2000f8e0203 */
[----:B------:R-:W-:Y:S01]  /*0140*/  I2FP.F32.S32 R0, R3 ;  /* 0x0000000300007245 */ /* 0x000fe20000201400 */
[----:B------:R-:W-:Y:S01]  /*0150*/  BSSY.RECONVERGENT B2, `(.L_x_0) ;  /* 0x000000d000027945 */ /* 0x000fe20003800200 */
[----:B------:R-:W0:Y:S01]  /*0160*/  MUFU.RCP R4, R5 ;  /* 0x0000000500047308 */ /* 0x000e220000001000 */
[----:B------:R-:W-:-:S07]  /*0170*/  IMAD R8, R8, 0x3, RZ ;  /* 0x0000000308087824 */ /* 0x000fce00078e02ff */
[----:B------:R-:W1:Y:S01]  /*0180*/  FCHK P0, R0, R5 ;  /* 0x0000000500007302 */ /* 0x000e620000000000 */
[----:B0-----:R-:W-:-:S04]  /*0190*/  FFMA R7, -R5, R4, 1 ;  /* 0x3f80000005077423 */ /* 0x001fc80000000104 */
[----:B------:R-:W-:-:S04]  /*01a0*/  FFMA R7, R4, R7, R4 ;  /* 0x0000000704077223 */ /* 0x000fc80000000004 */
[----:B------:R-:W-:-:S04]  /*01b0*/  FFMA R4, R0, R7, RZ ;  /* 0x0000000700047223 */ /* 0x000fc800000000ff */
[----:B------:R-:W-:-:S04]  /*01c0*/  FFMA R3, -R5, R4, R0 ;  /* 0x0000000405037223 */ /* 0x000fc80000000100 */
[----:B------:R-:W-:Y:S01]  /*01d0*/  FFMA R3, R7, R3, R4 ;  /* 0x0000000307037223 */ /* 0x000fe20000000004 */
[----:B-1----:R-:W-:Y:S06]  /*01e0*/  @!P0 BRA `(.L_x_1) ;  /* 0x00000000000c8947 */ /* 0x002fec0003800000 */
[----:B------:R-:W-:Y:S01]  /*01f0*/  IMAD.MOV.U32 R3, RZ, RZ, R5 ;  /* 0x000000ffff037224 */ /* 0x000fe200078e0005 */
[----:B------:R-:W-:-:S07]  /*0200*/  MOV R11, 0x220 ;  /* 0x00000220000b7802 */ /* 0x000fce0000000f00 */
[----:B------:R-:W-:Y:S05]  /*0210*/  CALL.REL.NOINC `($__internal_1_$__cuda_sm3x_div_rn_noftz_f32_slowpath) ;  /* 0x0000001c00c47944 */ /* 0x000fea0003c00000 */
.L_x_1:
[----:B------:R-:W-:Y:S05]  /*0220*/  BSYNC.RECONVERGENT B2 ;  /* 0x0000000000027941 */ /* 0x000fea0003800200 */
.L_x_0:
[----:B------:R-:W0:Y:S01]  /*0230*/  LDC.64 R10, c[0x0][0x390] ;  /* 0x0000e400ff0a7b82 */ /* 0x000e220000000a00 */
[----:B------:R-:W-:Y:S01]  /*0240*/  BSSY.RECONVERGENT B2, `(.L_x_2) ;  /* 0x000000f000027945 */ /* 0x000fe20003800200 */
[----:B0-----:R-:W0:Y:S01]  /*0250*/  MUFU.RCP R4, R11 ;  /* 0x0000000b00047308 */ /* 0x001e220000001000 */
[----:B------:R-:W-:-:S07]  /*0260*/  FFMA R0, R3, R10, -R10 ;  /* 0x0000000a03007223 */ /* 0x000fce000000080a */
[----:B------:R-:W1:Y:S01]  /*0270*/  FCHK P0, R0, R11 ;  /* 0x0000000b00007302 */ /* 0x000e620000000000 */
[----:B0-----:R-:W-:-:S04]  /*0280*/  FFMA R7, R4, -R11, 1 ;  /* 0x3f80000004077423 */ /* 0x001fc8000000080b */
[----:B------:R-:W-:-:S04]  /*0290*/  FFMA R7, R4, R7, R4 ;  /* 0x0000000704077223 */ /* 0x000fc80000000004 */
[----:B------:R-:W-:-:S04]  /*02a0*/  FFMA R4, R0, R7, RZ ;  /* 0x0000000700047223 */ /* 0x000fc800000000ff */
[----:B------:R-:W-:-:S04]  /*02b0*/  FFMA R9, R4, -R11, R0 ;  /* 0x8000000b04097223 */ /* 0x000fc80000000000 */
[----:B------:R-:W-:Y:S01]  /*02c0*/  FFMA R9, R7, R9, R4 ;  /* 0x0000000907097223 */ /* 0x000fe20000000004 */
[----:B-1----:R-:W-:Y:S06]  /*02d0*/  @!P0 BRA `(.L_x_3) ;  /* 0x0000000000148947 */ /* 0x002fec0003800000 */
[----:B------:R-:W0:Y:S01]  /*02e0*/  LDCU UR4, c[0x0][0x394] ;  /* 0x00007280ff0477ac */ /* 0x000e220008000800 */
[----:B------:R-:W-:Y:S02]  /*02f0*/  MOV R11, 0x320 ;  /* 0x00000320000b7802 */ /* 0x000fe40000000f00 */
[----:B0-----:R-:W-:-:S07]  /*0300*/  MOV R3, UR4 ;  /* 0x0000000400037c02 */ /* 0x001fce0008000f00 */
[----:B------:R-:W-:Y:S05]  /*0310*/  CALL.REL.NOINC `($__internal_1_$__cuda_sm3x_div_rn_noftz_f32_slowpath) ;  /* 0x0000001c00847944 */ /* 0x000fea0003c00000 */
[----:B------:R-:W-:-:S07]  /*0320*/  IMAD.MOV.U32 R9, RZ, RZ, R3 ;  /* 0x000000ffff097224 */ /* 0x000fce00078e0003 */
.L_x_3:
[----:B------:R-:W-:Y:S05]  /*0330*/  BSYNC.RECONVERGENT B2 ;  /* 0x0000000000027941 */ /* 0x000fea0003800200 */
.L_x_2:
[----:B------:R-:W0:Y:S01]  /*0340*/  MUFU.RCP R0, R5 ;  /* 0x0000000500007308 */ /* 0x000e220000001000 */
[----:B------:R-:W-:Y:S01]  /*0350*/  I2FP.F32.U32 R2, R2 ;  /* 0x0000000200027245 */ /* 0x000fe20000201000 */
[----:B------:R-:W-:Y:S06]  /*0360*/  BSSY.RECONVERGENT B2, `(.L_x_4) ;  /* 0x000000c000027945 */ /* 0x000fec0003800200 */
[----:B------:R-:W1:Y:S01]  /*0370*/  FCHK P0, R2, R5 ;  /* 0x0000000502007302 */ /* 0x000e620000000000 */
[----:B0-----:R-:W-:-:S04]  /*0380*/  FFMA R3, -R5, R0, 1 ;  /* 0x3f80000005037423 */ /* 0x001fc80000000100 */
[----:B------:R-:W-:-:S04]  /*0390*/  FFMA R0, R0, R3, R0 ;  /* 0x0000000300007223 */ /* 0x000fc80000000000 */
[----:B------:R-:W-:-:S04]  /*03a0*/  FFMA R3, R0, R2, RZ ;  /* 0x0000000200037223 */ /* 0x000fc800000000ff */
[----:B------:R-:W-:-:S04]  /*03b0*/  FFMA R4, -R5, R3, R2 ;  /* 0x0000000305047223 */ /* 0x000fc80000000102 */
[----:B------:R-:W-:Y:S01]  /*03c0*/  FFMA R3, R0, R4, R3 ;  /* 0x0000000400037223 */ /* 0x000fe20000000003 */
[----:B-1----:R-:W-:Y:S06]  /*03d0*/  @!P0 BRA `(.L_x_5) ;  /* 0x0000000000108947 */ /* 0x002fec0003800000 */
[----:B------:R-:W-:Y:S01]  /*03e0*/  MOV R0, R2 ;  /* 0x0000000200007202 */ /* 0x000fe20000000f00 */
[----:B------:R-:W-:Y:S01]  /*03f0*/  IMAD.MOV.U32 R3, RZ, RZ, R5 ;  /* 0x000000ffff037224 */ /* 0x000fe200078e0005 */
[----:B------:R-:W-:-:S07]  /*0400*/  MOV R11, 0x420 ;  /* 0x00000420000b7802 */ /* 0x000fce0000000f00 */
[----:B------:R-:W-:Y:S05]  /*0410*/  CALL.REL.NOINC `($__internal_1_$__cuda_sm3x_div_rn_noftz_f32_slowpath) ;  /* 0x0000001c00447944 */ /* 0x000fea0003c00000 */
.L_x_5:
[----:B------:R-:W-:Y:S05]  /*0420*/  BSYNC.RECONVERGENT B2 ;  /* 0x0000000000027941 */ /* 0x000fea0003800200 */
.L_x_4:
        /* <DEDUP_REMOVED lines=12> */
[----:B------:R-:W-:Y:S02]  /*04f0*/  MOV R0, R5 ;  /* 0x0000000500007202 */ /* 0x000fe40000000f00 */
[----:B------:R-:W-:Y:S01]  /*0500*/  MOV R11, 0x530 ;  /* 0x00000530000b7802 */ /* 0x000fe20000000f00 */
[----:B0-----:R-:W-:-:S07]  /*0510*/  IMAD.U32 R3, RZ, RZ, UR4 ;  /* 0x00000004ff037e24 */ /* 0x001fce000f8e00ff */
[----:B------:R-:W-:Y:S05]  /*0520*/  CALL.REL.NOINC `($__internal_1_$__cuda_sm3x_div_rn_noftz_f32_slowpath) ;  /* 0x0000001c00007944 */ /* 0x000fea0003c00000 */
[----:B------:R-:W-:-:S07]  /*0530*/  MOV R10, R3 ;  /* 0x00000003000a7202 */ /* 0x000fce0000000f00 */
.L_x_7:
[----:B------:R-:W-:Y:S05]  /*0540*/  BSYNC.RECONVERGENT B2 ;  /* 0x0000000000027941 */ /* 0x000fea0003800200 */
.L_x_6:
[----:B------:R-:W-:Y:S02]  /*0550*/  HFMA2 R3, -RZ, RZ, 0, 0 ;  /* 0x00000000ff037431 */ /* 0x000fe400000001ff */
[----:B------:R-:W-:Y:S01]  /*0560*/  IMAD.MOV.U32 R15, RZ, RZ, 0x22 ;  /* 0x00000022ff0f7424 */ /* 0x000fe200078e00ff */
[----:B------:R-:W-:Y:S01]  /*0570*/  MOV R14, 0xff ;  /* 0x000000ff000e7802 */ /* 0x000fe20000000f00 */
[----:B------:R-:W-:Y:S02]  /*0580*/  IMAD.MOV.U32 R2, RZ, RZ, 0xff ;  /* 0x000000ffff027424 */ /* 0x000fe400078e00ff */
[----:B------:R-:W-:Y:S02]  /*0590*/  HFMA2 R5, -RZ, RZ, 0, 0 ;  /* 0x00000000ff057431 */ /* 0x000fe400000001ff */
[----:B------:R-:W-:Y:S01]  /*05a0*/  IMAD.MOV.U32 R12, RZ, RZ, RZ ;  /* 0x000000ffff0c7224 */ /* 0x000fe200078e00ff */
[----:B------:R-:W-:Y:S01]  /*05b0*/  MOV R13, 0xff ;  /* 0x000000ff000d7802 */ /* 0x000fe20000000f00 */
[----:B------:R0:W-:Y:S01]  /*05c0*/  STL.64 [R1+0x18], R14 ;  /* 0x0000180e01007387 */ /* 0x0001e20000100a00 */
[----:B------:R-:W-:Y:S01]  /*05d0*/  IMAD.MOV.U32 R4, RZ, RZ, 0x11 ;  /* 0x00000011ff047424 */ /* 0x000fe200078e00ff */
[----:B------:R-:W-:Y:S01]  /*05e0*/  MOV R7, RZ ;  /* 0x000000ff00077202 */ /* 0x000fe20000000f00 */
[----:B------:R-:W-:Y:S01]  /*05f0*/  IMAD.MOV.U32 R6, RZ, RZ, 0x33 ;  /* 0x00000033ff067424 */ /* 0x000fe200078e00ff */
[----:B------:R1:W-:Y:S01]  /*0600*/  STL.64 [R1], R2 ;  /* 0x0000000201007387 */ /* 0x0003e20000100a00 */
[----:B------:R-:W-:-:S02]  /*0610*/  HFMA2 R17, -RZ, RZ, 0, 1.5199184417724609375e-05 ;  /* 0x000000ffff117431 */ /* 0x000fc400000001ff */
[----:B------:R-:W-:Y:S02]  /*0620*/  IMAD.MOV.U32 R16, RZ, RZ, RZ ;  /* 0x000000ffff107224 */ /* 0x000fe400078e00ff */
[----:B------:R-:W-:Y:S01]  /*0630*/  HFMA2 R18, -RZ, RZ, 0, 1.5199184417724609375e-05 ;  /* 0x000000ffff127431 */ /* 0x000fe200000001ff */
[----:B------:R2:W-:Y:S01]  /*0640*/  STL.64 [R1+0x8], R12 ;  /* 0x0000080c01007387 */ /* 0x0005e20000100a00 */
[----:B------:R-:W-:Y:S02]  /*0650*/  IMAD.MOV.U32 R19, RZ, RZ, 0x44 ;  /* 0x00000044ff137424 */ /* 0x000fe400078e00ff */
[----:B------:R-:W-:Y:S02]  /*0660*/  HFMA2 R23, -RZ, RZ, 0, 1.5199184417724609375e-05 ;  /* 0x000000ffff177431 */ /* 0x000fe400000001ff */
[----:B------:R-:W-:Y:S01]  /*0670*/  IMAD.MOV.U32 R22, RZ, RZ, RZ ;  /* 0x000000ffff167224 */ /* 0x000fe200078e00ff */
[----:B0-----:R-:W-:Y:S01]  /*0680*/  MOV R14, RZ ;  /* 0x000000ff000e7202 */ /* 0x001fe20000000f00 */
[----:B------:R-:W-:Y:S01]  /*0690*/  IMAD.MOV.U32 R15, RZ, RZ, 0xff ;  /* 0x000000ffff0f7424 */ /* 0x000fe200078e00ff */
[----:B------:R0:W-:Y:S01]  /*06a0*/  STL.64 [R1+0x10], R4 ;  /* 0x0000100401007387 */ /* 0x0001e20000100a00 */
[----:B------:R-:W-:Y:S01]  /*06b0*/  IMAD.MOV.U32 R20, RZ, RZ, RZ ;  /* 0x000000ffff147224 */ /* 0x000fe200078e00ff */
[----:B------:R-:W-:Y:S01]  /*06c0*/  MOV R21, 0xff ;  /* 0x000000ff00157802 */ /* 0x000fe20000000f00 */
[----:B-1----:R-:W-:Y:S01]  /*06d0*/  IMAD.MOV.U32 R2, RZ, RZ, 0x55 ;  /* 0x00000055ff027424 */ /* 0x002fe200078e00ff */
[----:B------:R1:W-:Y:S01]  /*06e0*/  STL.64 [R1+0x28], R6 ;  /* 0x0000280601007387 */ /* 0x0003e20000100a00 */
[----:B------:R-:W-:Y:S01]  /*06f0*/  FMUL R0, R10, R10 ;  /* 0x0000000a0a007220 */ /* 0x000fe20000400000 */
[----:B--2---:R-:W-:-:S02]  /*0700*/  HFMA2 R13, -RZ, RZ, 0, 6.07967376708984375e-06 ;  /* 0x00000066ff0d7431 */ /* 0x004fc400000001ff */
[----:B------:R-:W-:Y:S01]  /*0710*/  IMAD.MOV.U32 R12, RZ, RZ, 0xff ;  /* 0x000000ffff0c7424 */ /* 0x000fe200078e00ff */
[----:B------:R2:W-:Y:S01]  /*0720*/  STL.64 [R1+0x50], R14 ;  /* 0x0000500e01007387 */ /* 0x0005e20000100a00 */
[----:B------:R-:W-:Y:S03]  /*0730*/  BSSY.RECONVERGENT B0, `(.L_x_8) ;  /* 0x00000b6000007945 */ /* 0x000fe60003800200 */
[----:B------:R3:W-:Y:S01]  /*0740*/  STL.64 [R1+0x40], R2 ;  /* 0x0000400201007387 */ /* 0x0007e20000100a00 */
[----:B0-----:R-:W-:Y:S02]  /*0750*/  HFMA2 R4, -RZ, RZ, 0, 7.092952728271484375e-06 ;  /* 0x00000077ff047431 */ /* 0x001fe400000001ff */
[----:B-1----:R-:W-:Y:S01]  /*0760*/  IMAD.MOV.U32 R6, RZ, RZ, 0x99 ;  /* 0x00000099ff067424 */ /* 0x002fe200078e00ff */
[----:B------:R0:W-:Y:S01]  /*0770*/  STL.64 [R1+0x20], R16 ;  /* 0x0000201001007387 */ /* 0x0001e20000100a00 */
[----:B--2---:R-:W-:Y:S01]  /*0780*/  MOV R15, 0xcc ;  /* 0x000000cc000f7802 */ /* 0x004fe20000000f00 */
[----:B------:R-:W-:-:S02]  /*0790*/  IMAD.MOV.U32 R14, RZ, RZ, 0xff ;  /* 0x000000ffff0e7424 */ /* 0x000fc400078e00ff */
[----:B------:R1:W-:Y:S01]  /*07a0*/  STL.64 [R1+0x70], R6 ;  /* 0x0000700601007387 */ /* 0x0003e20000100a00 */
[----:B---3--:R-:W-:-:S03]  /*07b0*/  IMAD.MOV.U32 R2, RZ, RZ, 0xbb ;  /* 0x000000bbff027424 */ /* 0x008fc600078e00ff */
[----:B------:R2:W-:Y:S01]  /*07c0*/  STL.64 [R1+0x90], R14 ;  /* 0x0000900e01007387 */ /* 0x0005e20000100a00 */
[----:B0-----:R-:W-:Y:S01]  /*07d0*/  IMAD.MOV.U32 R17, RZ, RZ, 0x88 ;  /* 0x00000088ff117424 */ /* 0x001fe200078e00ff */
[----:B------:R-:W-:Y:S02]  /*07e0*/  MOV R16, 0xff ;  /* 0x000000ff00107802 */ /* 0x000fe40000000f00 */
[----:B------:R0:W-:Y:S01]  /*07f0*/  STL.64 [R1+0x88], R2 ;  /* 0x0000880201007387 */ /* 0x0001e20000100a00 */
[----:B-1----:R-:W-:-:S03]  /*0800*/  HFMA2 R6, -RZ, RZ, 0, 1.5199184417724609375e-05 ;  /* 0x000000ffff067431 */ /* 0x002fc600000001ff */
[----:B------:R1:W-:Y:S01]  /*0810*/  STL.64 [R1+0x48], R12 ;  /* 0x0000480c01007387 */ /* 0x0003e20000100a00 */
[----:B------:R-:W-:Y:S02]  /*0820*/  IMAD.MOV.U32 R7, RZ, RZ, 0xee ;  /* 0x000000eeff077424 */ /* 0x000fe400078e00ff */
[----:B--2---:R-:W-:Y:S01]  /*0830*/  HFMA2 R15, -RZ, RZ, 0, 0 ;  /* 0x00000000ff0f7431 */ /* 0x004fe200000001ff */
[----:B------:R2:W-:Y:S01]  /*0840*/  STL.64 [R1+0x58], R4 ;  /* 0x0000580401007387 */ /* 0x0005e20000100a00 */
[----:B0-----:R-:W-:Y:S01]  /*0850*/  MOV R2, RZ ;  /* 0x000000ff00027202 */ /* 0x001fe20000000f00 */
[----:B------:R-:W-:Y:S02]  /*0860*/  IMAD.MOV.U32 R3, RZ, RZ, 0xaa ;  /* 0x000000aaff037424 */ /* 0x000fe400078e00ff */
[----:B------:R0:W-:Y:S01]  /*0870*/  STL.64 [R1+0x60], R16 ;  /* 0x0000601001007387 */ /* 0x0001e20000100a00 */
[----:B-1----:R-:W-:-:S03]  /*0880*/  MOV R13, 0xaa ;  /* 0x000000aa000d7802 */ /* 0x002fc60000000f00 */
[----:B------:R1:W-:Y:S01]  /*0890*/  STL.64 [R1+0xc8], R2 ;  /* 0x0000c80201007387 */ /* 0x0003e20000100a00 */
[----:B--2---:R-:W-:-:S03]  /*08a0*/  MOV R4, 0xdd ;  /* 0x000000dd00047802 */ /* 0x004fc60000000f00 */
[----:B------:R2:W-:Y:S01]  /*08b0*/  STL.64 [R1+0x78], R12 ;  /* 0x0000780c01007387 */ /* 0x0005e20000100a00 */
[----:B0-----:R-:W-:-:S03]  /*08c0*/  HFMA2 R16, -RZ, RZ, 0, 0 ;  /* 0x00000000ff107431 */ /* 0x001fc600000001ff */
[----:B------:R0:W-:Y:S01]  /*08d0*/  STL.64 [R1+0xa0], R4 ;  /* 0x0000a00401007387 */ /* 0x0001e20000100a00 */
[----:B------:R-:W-:Y:S02]  /*08e0*/  IMAD.MOV.U32 R17, RZ, RZ, 0xff ;  /* 0x000000ffff117424 */ /* 0x000fe400078e00ff */
[----:B-1----:R-:W-:Y:S01]  /*08f0*/  HFMA2 R2, -RZ, RZ, 0, 3.755092620849609375e-06 ;  /* 0x0000003fff027431 */ /* 0x002fe200000001ff */
[----:B------:R1:W-:Y:S01]  /*0900*/  STL.64 [R1+0xa8], R6 ;  /* 0x0000a80601007387 */ /* 0x0003e20000100a00 */
[----:B------:R-:W-:Y:S02]  /*0910*/  IMAD.MOV.U32 R3, RZ, RZ, RZ ;  /* 0x000000ffff037224 */ /* 0x000fe400078e00ff */
[----:B--2---:R-:W-:Y:S01]  /*0920*/  IMAD.MOV.U32 R13, RZ, RZ, RZ ;  /* 0x000000ffff0d7224 */ /* 0x004fe200078e00ff */
[----:B------:R2:W-:Y:S01]  /*0930*/  STL.64 [R1+0xd0], R14 ;  /* 0x0000d00e01007387 */ /* 0x0005e20000100a00 */
[----:B0-----:R-:W-:-:S03]  /*0940*/  IMAD.MOV.U32 R4, RZ, RZ, 0xbf ;  /* 0x000000bfff047424 */ /* 0x001fc600078e00ff */
[----:B------:R0:W-:Y:S01]  /*0950*/  STL.64 [R1+0x98], R16 ;  /* 0x0000981001007387 */ /* 0x0001e20000100a00 */
[----:B-1----:R-:W-:Y:S01]  /*0960*/  MOV R6, RZ ;  /* 0x000000ff00067202 */ /* 0x002fe20000000f00 */
[----:B------:R-:W-:Y:S02]  /*0970*/  IMAD.MOV.U32 R7, RZ, RZ, 0xff ;  /* 0x000000ffff077424 */ /* 0x000fe400078e00ff */
[----:B------:R1:W-:Y:S01]  /*0980*/  STL.64 [R1+0xb8], R12 ;  /* 0x0000b80c01007387 */ /* 0x0003e20000100a00 */
[----:B--2---:R-:W-:-:S03]  /*0990*/  HFMA2 R15, -RZ, RZ, 0, 1.5199184417724609375e-05 ;  /* 0x000000ffff0f7431 */ /* 0x004fc600000001ff */
[----:B------:R2:W-:Y:S01]  /*09a0*/  STL.64 [R1+0x108], R6 ;  /* 0x0001080601007387 */ /* 0x0005e20000100a00 */
[----:B0-----:R-:W-:-:S03]  /*09b0*/  IMAD.MOV.U32 R17, RZ, RZ, 0x55 ;  /* 0x00000055ff117424 */ /* 0x001fc600078e00ff */
[----:B------:R0:W-:Y:S01]  /*09c0*/  STL.64 [R1+0x128], R4 ;  /* 0x0001280401007387 */ /* 0x0001e20000100a00 */
[----:B-1----:R-:W-:-:S03]  /*09d0*/  MOV R13, 0x7f ;  /* 0x0000007f000d7802 */ /* 0x002fc60000000f00 */
[----:B------:R1:W-:Y:S01]  /*09e0*/  STL.64 [R1+0x110], R2 ;  /* 0x0001100201007387 */ /* 0x0003e20000100a00 */
[----:B--2---:R-:W-:-:S03]  /*09f0*/  MOV R6, 0xd1 ;  /* 0x000000d100067802 */ /* 0x004fc60000000f00 */
[----:B------:R2:W-:Y:S01]  /*0a00*/  STL.64 [R1+0x130], R14 ;  /* 0x0001300e01007387 */ /* 0x0005e20000100a00 */
[----:B0-----:R-:W-:Y:S02]  /*0a10*/  HFMA2 R4, -RZ, RZ, 0, 6.9141387939453125e-06 ;  /* 0x00000074ff047431 */ /* 0x001fe400000001ff */
[----:B------:R-:W-:Y:S01]  /*0a20*/  IMAD.MOV.U32 R5, RZ, RZ, 0xff ;  /* 0x000000ffff057424 */ /* 0x000fe200078e00ff */
[----:B------:R0:W-:Y:S01]  /*0a30*/  STL.64 [R1+0x30], R18 ;  /* 0x0000301201007387 */ /* 0x0001e20000100a00 */
[----:B-1----:R-:W-:Y:S01]  /*0a40*/  MOV R2, 0xa3 ;  /* 0x000000a300027802 */ /* 0x002fe20000000f00 */
[----:B------:R-:W-:Y:S02]  /*0a50*/  IMAD.MOV.U32 R3, RZ, RZ, 0xff ;  /* 0x000000ffff037424 */ /* 0x000fe400078e00ff */
[----:B------:R1:W-:Y:S01]  /*0a60*/  STL.64 [R1+0xe0], R16 ;  /* 0x0000e01001007387 */ /* 0x0003e20000100a00 */
[----:B--2---:R-:W-:Y:S02]  /*0a70*/  HFMA2 R15, -RZ, RZ, 0, 8.3446502685546875e-06 ;  /* 0x0000008cff0f7431 */ /* 0x004fe400000001ff */
[----:B------:R-:W-:Y:S01]  /*0a80*/  IMAD.MOV.U32 R14, RZ, RZ, RZ ;  /* 0x000000ffff0e7224 */ /* 0x000fe200078e00ff */
[----:B------:R2:W-:Y:S01]  /*0a90*/  STL.64 [R1+0x118], R12 ;  /* 0x0001180c01007387 */ /* 0x0005e20000100a00 */
[----:B0-----:R-:W-:-:S03]  /*0aa0*/  HFMA2 R19, -RZ, RZ, 0, 1.5199184417724609375e-05 ;  /* 0x000000ffff137431 */ /* 0x001fc600000001ff */
[----:B------:R0:W-:Y:S01]  /*0ab0*/  STL.64 [R1+0x148], R6 ;  /* 0x0001480601007387 */ /* 0x0001e20000100a00 */
[----:B------:R-:W-:Y:S02]  /*0ac0*/  IMAD.MOV.U32 R18, RZ, RZ, RZ ;  /* 0x000000ffff127224 */ /* 0x000fe400078e00ff */
[----:B-1----:R-:W-:Y:S01]  /*0ad0*/  IMAD.MOV.U32 R17, RZ, RZ, 0xe8 ;  /* 0x000000e8ff117424 */ /* 0x002fe200078e00ff */
[----:B------:R1:W-:Y:S01]  /*0ae0*/  STL.64 [R1+0x160], R2 ;  /* 0x0001600201007387 */ /* 0x0003e20000100a00 */
[----:B--2---:R-:W-:-:S03]  /*0af0*/  IMAD.MOV.U32 R13, RZ, RZ, RZ ;  /* 0x000000ffff0d7224 */ /* 0x004fc600078e00ff */
[----:B------:R2:W-:Y:S01]  /*0b00*/  STL.64 [R1+0x68], R22 ;  /* 0x0000681601007387 */ /* 0x0005e20000100a00 */
[----:B0-----:R-:W-:-:S03]  /*0b10*/  HFMA2 R6, -RZ, RZ, 0, 4.17232513427734375e-06 ;  /* 0x00000046ff067431 */ /* 0x001fc600000001ff */
[----:B------:R0:W-:Y:S01]  /*0b20*/  STL.64 [R1+0x178], R4 ;  /* 0x0001780401007387 */ /* 0x0001e20000100a00 */
[----:B-1----:R-:W-:-:S03]  /*0b30*/  MOV R2, 0x18 ;  /* 0x0000001800027802 */ /* 0x002fc60000000f00 */
[----:B------:R-:W-:Y:S01]  /*0b40*/  STL.64 [R1+0x38], R20 ;  /* 0x0000381401007387 */ /* 0x000fe20000100a00 */
[----:B--2---:R-:W-:-:S03]  /*0b50*/  HFMA2 R22, -RZ, RZ, 0, 1.5199184417724609375e-05 ;  /* 0x000000ffff167431 */ /* 0x004fc600000001ff */
[----:B------:R-:W-:Y:S01]  /*0b60*/  STL.64 [R1+0xb0], R20 ;  /* 0x0000b01401007387 */ /* 0x000fe20000100a00 */
[----:B------:R-:W-:Y:S02]  /*0b70*/  IMAD.MOV.U32 R23, RZ, RZ, RZ ;  /* 0x000000ffff177224 */ /* 0x000fe400078e00ff */
[----:B0-----:R-:W-:Y:S01]  /*0b80*/  HFMA2 R4, -RZ, RZ, 0, 2.324581146240234375e-06 ;  /* 0x00000027ff047431 */ /* 0x001fe200000001ff */
[----:B------:R0:W-:Y:S01]  /*0b90*/  STL.64 [R1+0x120], R20 ;  /* 0x0001201401007387 */ /* 0x0001e20000100a00 */
[----:B------:R-:W-:-:S03]  /*0ba0*/  IMAD.MOV.U32 R5, RZ, RZ, RZ ;  /* 0x000000ffff057224 */ /* 0x000fc600078e00ff */
[----:B------:R1:W-:Y:S04]  /*0bb0*/  STL.64 [R1+0x168], R14 ;  /* 0x0001680e01007387 */ /* 0x0003e80000100a00 */
[----:B------:R2:W-:Y:S01]  /*0bc0*/  STL.64 [R1+0x80], R18 ;  /* 0x0000801201007387 */ /* 0x0005e20000100a00 */
[----:B0-----:R-:W-:Y:S01]  /*0bd0*/  MOV R20, 0xff ;  /* 0x000000ff00147802 */ /* 0x001fe20000000f00 */
[----:B------:R-:W-:Y:S02]  /*0be0*/  IMAD.MOV.U32 R21, RZ, RZ, RZ ;  /* 0x000000ffff157224 */ /* 0x000fe400078e00ff */
[----:B------:R0:W-:Y:S01]  /*0bf0*/  STL.64 [R1+0x138], R16 ;  /* 0x0001381001007387 */ /* 0x0001e20000100a00 */
[----:B-1----:R-:W-:Y:S02]  /*0c00*/  HFMA2 R15, -RZ, RZ, 0, 1.132488250732421875e-06 ;  /* 0x00000013ff0f7431 */ /* 0x002fe400000001ff */
[----:B------:R-:W-:Y:S01]  /*0c10*/  IMAD.MOV.U32 R14, RZ, RZ, 0xff ;  /* 0x000000ffff0e7424 */ /* 0x000fe200078e00ff */
[----:B------:R-:W-:Y:S01]  /*0c20*/  STL.64 [R1+0x158], R12 ;  /* 0x0001580c01007387 */ /* 0x000fe20000100a00 */
[----:B--2---:R-:W-:Y:S01]  /*0c30*/  MOV R18, 0xff ;  /* 0x000000ff00127802 */ /* 0x004fe20000000f00 */
[----:B------:R-:W-:-:S02]  /*0c40*/  IMAD.MOV.U32 R19, RZ, RZ, RZ ;  /* 0x000000ffff137224 */ /* 0x000fc400078e00ff */
[----:B------:R1:W-:Y:S01]  /*0c50*/  STL.64 [R1+0x188], R12 ;  /* 0x0001880c01007387 */ /* 0x0003e20000100a00 */
[----:B0-----:R-:W-:-:S03]  /*0c60*/  MOV R17, 0x5d ;  /* 0x0000005d00117802 */ /* 0x001fc60000000f00 */
[----:B------:R0:W-:Y:S04]  /*0c70*/  STL.64 [R1+0x1a8], R2 ;  /* 0x0001a80201007387 */ /* 0x0001e80000100a00 */
[----:B------:R2:W-:Y:S01]  /*0c80*/  STL.64 [R1+0x190], R6 ;  /* 0x0001900601007387 */ /* 0x0005e20000100a00 */
[----:B-1----:R-:W-:-:S03]  /*0c90*/  MOV R13, 0x3a ;  /* 0x0000003a000d7802 */ /* 0x002fc60000000f00 */
[----:B------:R1:W-:Y:S01]  /*0ca0*/  STL.64 [R1+0x100], R22 ;  /* 0x0001001601007387 */ /* 0x0003e20000100a00 */
[----:B0-----:R-:W-:Y:S01]  /*0cb0*/  IMAD.MOV.U32 R2, RZ, RZ, 0x4e ;  /* 0x0000004eff027424 */ /* 0x001fe200078e00ff */
[----:B------:R-:W-:Y:S02]  /*0cc0*/  MOV R3, RZ ;  /* 0x000000ff00037202 */ /* 0x000fe40000000f00 */
[----:B------:R0:W-:Y:S01]  /*0cd0*/  STL.64 [R1+0x170], R20 ;  /* 0x0001701401007387 */ /* 0x0001e20000100a00 */
[----:B--2---:R-:W-:Y:S02]  /*0ce0*/  HFMA2 R6, -RZ, RZ, 0, 6.973743438720703125e-06 ;  /* 0x00000075ff067431 */ /* 0x004fe400000001ff */
[----:B------:R-:W-:Y:S01]  /*0cf0*/  IMAD.MOV.U32 R7, RZ, RZ, RZ ;  /* 0x000000ffff077224 */ /* 0x000fe200078e00ff */
[----:B------:R2:W-:Y:S01]  /*0d00*/  STL.64 [R1+0x1c8], R4 ;  /* 0x0001c80401007387 */ /* 0x0005e20000100a00 */
[----:B-1----:R-:W-:Y:S02]  /*0d10*/  HFMA2 R22, -RZ, RZ, 0, 0 ;  /* 0x00000000ff167431 */ /* 0x002fe400000001ff */
[----:B------:R-:W-:Y:S01]  /*0d20*/  IMAD.MOV.U32 R23, RZ, RZ, 0xba ;  /* 0x000000baff177424 */ /* 0x000fe200078e00ff */
[----:B------:R-:W-:Y:S01]  /*0d30*/  STL.64 [R1+0xe8], R18 ;  /* 0x0000e81201007387 */ /* 0x000fe20000100a00 */
[----:B0-----:R-:W-:-:S03]  /*0d40*/  HFMA2 R21, -RZ, RZ, 0, 5.84125518798828125e-06 ;  /* 0x00000062ff157431 */ /* 0x001fc600000001ff */
[----:B------:R0:W-:Y:S01]  /*0d50*/  STL.64 [R1+0x140], R18 ;  /* 0x0001401201007387 */ /* 0x0001e20000100a00 */
[----:B--2---:R-:W-:-:S03]  /*0d60*/  MOV R4, 0x9c ;  /* 0x0000009c00047802 */ /* 0x004fc60000000f00 */
[----:B------:R1:W-:Y:S04]  /*0d70*/  STL.64 [R1+0x180], R16 ;  /* 0x0001801001007387 */ /* 0x0003e80000100a00 */
[----:B------:R2:W-:Y:S04]  /*0d80*/  STL.64 [R1+0x1b8], R14 ;  /* 0x0001b80e01007387 */ /* 0x0005e80000100a00 */
[----:B------:R3:W-:Y:S01]  /*0d90*/  STL.64 [R1+0x1d0], R12 ;  /* 0x0001d00c01007387 */ /* 0x0007e20000100a00 */
[----:B0-----:R-:W-:Y:S01]  /*0da0*/  IMAD.MOV.U32 R19, RZ, RZ, 0x2f ;  /* 0x0000002fff137424 */ /* 0x001fe200078e00ff */
[----:B------:R-:W-:-:S02]  /*0db0*/  MOV R18, RZ ;  /* 0x000000ff00127202 */ /* 0x000fc40000000f00 */
[----:B-1----:R-:W-:Y:S01]  /*0dc0*/  MOV R17, 0xff ;  /* 0x000000ff00117802 */ /* 0x002fe20000000f00 */
[----:B------:R0:W-:Y:S01]  /*0dd0*/  STL.64 [R1+0x1e0], R2 ;  /* 0x0001e00201007387 */ /* 0x0001e20000100a00 */
[----:B--2---:R-:W-:-:S03]  /*0de0*/  MOV R15, 0x89 ;  /* 0x00000089000f7802 */ /* 0x004fc60000000f00 */
[----:B------:R1:W-:Y:S01]  /*0df0*/  STL.64 [R1+0x1f8], R6 ;  /* 0x0001f80601007387 */ /* 0x0003e20000100a00 */
[----:B---3--:R-:W-:Y:S02]  /*0e00*/  HFMA2 R12, -RZ, RZ, 0, 0 ;  /* 0x00000000ff0c7431 */ /* 0x008fe400000001ff */
[----:B------:R-:W-:Y:S01]  /*0e10*/  IMAD.MOV.U32 R13, RZ, RZ, 0xff ;  /* 0x000000ffff0d7424 */ /* 0x000fe200078e00ff */
[----:B------:R2:W-:Y:S01]  /*0e20*/  STL.64 [R1+0x210], R4 ;  /* 0x0002100401007387 */ /* 0x0005e20000100a00 */
[----:B0-----:R-:W-:-:S03]  /*0e30*/  MOV R2, 0xc4 ;  /* 0x000000c400027802 */ /* 0x001fc60000000f00 */
[----:B------:R0:W-:Y:S01]  /*0e40*/  STL.64 [R1+0x150], R22 ;  /* 0x0001501601007387 */ /* 0x0001e20000100a00 */
[----:B-1----:R-:W-:-:S03]  /*0e50*/  HFMA2 R6, -RZ, RZ, 0, 1.4007091522216796875e-05 ;  /* 0x000000ebff067431 */ /* 0x002fc600000001ff */
[----:B------:R1:W-:Y:S01]  /*0e60*/  STL.64 [R1+0x198], R18 ;  /* 0x0001981201007387 */ /* 0x0003e20000100a00 */
[----:B--2---:R-:W-:-:S03]  /*0e70*/  HFMA2 R5, -RZ, RZ, 0, 1.5199184417724609375e-05 ;  /* 0x000000ffff057431 */ /* 0x004fc600000001ff */
[----:B------:R2:W-:Y:S01]  /*0e80*/  STL.64 [R1+0x1c0], R16 ;  /* 0x0001c01001007387 */ /* 0x0005e20000100a00 */
[----:B------:R-:W-:Y:S01]  /*0e90*/  MOV R4, RZ ;  /* 0x000000ff00047202 */ /* 0x000fe20000000f00 */
[----:B0-----:R-:W-:Y:S02]  /*0ea0*/  HFMA2 R22, -RZ, RZ, 0, 1.5199184417724609375e-05 ;  /* 0x000000ffff167431 */ /* 0x001fe400000001ff */
[----:B------:R0:W-:Y:S01]  /*0eb0*/  STL.64 [R1+0x1e8], R20 ;  /* 0x0001e81401007387 */ /* 0x0001e20000100a00 */
[----:B------:R-:W-:Y:S02]  /*0ec0*/  IMAD.MOV.U32 R23, RZ, RZ, RZ ;  /* 0x000000ffff177224 */ /* 0x000fe400078e00ff */
[----:B-1----:R-:W-:Y:S01]  /*0ed0*/  HFMA2 R19, -RZ, RZ, 0, 1.5199184417724609375e-05 ;  /* 0x000000ffff137431 */ /* 0x002fe200000001ff */
[----:B------:R1:W-:Y:S01]  /*0ee0*/  STL.64 [R1+0x200], R14 ;  /* 0x0002000e01007387 */ /* 0x0003e20000100a00 */
[----:B--2---:R-:W-:-:S03]  /*0ef0*/  HFMA2 R17, -RZ, RZ, 0, 1.049041748046875e-05 ;  /* 0x000000b0ff117431 */ /* 0x004fc600000001ff */
[----:B------:R2:W-:Y:S01]  /*0f00*/  STL.64 [R1+0x228], R2 ;  /* 0x0002280201007387 */ /* 0x0005e20000100a00 */
[----:B------:R-:W-:Y:S02]  /*0f10*/  IMAD.MOV.U32 R16, RZ, RZ, 0xff ;  /* 0x000000ffff107424 */ /* 0x000fe400078e00ff */
[----:B0-----:R-:W-:Y:S01]  /*0f20*/  IMAD.MOV.U32 R20, RZ, RZ, RZ ;  /* 0x000000ffff147224 */ /* 0x001fe200078e00ff */
[----:B------:R-:W-:Y:S01]  /*0f30*/  MOV R21, 0xff ;  /* 0x000000ff00157802 */ /* 0x000fe20000000f00 */
[----:B------:R0:W-:Y:S01]  /*0f40*/  STL.64 [R1+0x208], R12 ;  /* 0x0002080c01007387 */ /* 0x0001e20000100a00 */
[----:B-1----:R-:W-:-:S03]  /*0f50*/  HFMA2 R15, -RZ, RZ, 0, 1.2814998626708984375e-05 ;  /* 0x000000d7ff0f7431 */ /* 0x002fc600000001ff */
[----:B------:R1:W-:Y:S01]  /*0f60*/  STL.64 [R1+0x238], R20 ;  /* 0x0002381401007387 */ /* 0x0003e20000100a00 */
[----:B--2---:R-:W-:Y:S01]  /*0f70*/  HFMA2 R3, -RZ, RZ, 0, 1.5199184417724609375e-05 ;  /* 0x000000ffff037431 */ /* 0x004fe200000001ff */
[----:B------:R-:W-:Y:S02]  /*0f80*/  MOV R2, 0xd5 ;  /* 0x000000d500027802 */ /* 0x000fe40000000f00 */
[----:B------:R2:W-:Y:S01]  /*0f90*/  STL.64 [R1+0x240], R6 ;  /* 0x0002400601007387 */ /* 0x0005e20000100a00 */
[----:B0-----:R-:W-:-:S03]  /*0fa0*/  IMAD.MOV.U32 R12, RZ, RZ, 0xff ;  /* 0x000000ffff0c7424 */ /* 0x001fc600078e00ff */
[----:B------:R0:W-:Y:S01]  /*0fb0*/  STL.64 [R1+0x250], R4 ;  /* 0x0002500401007387 */ /* 0x0001e20000100a00 */
[----:B-1----:R-:W-:-:S03]  /*0fc0*/  HFMA2 R20, -RZ, RZ, 0, 1.5199184417724609375e-05 ;  /* 0x000000ffff147431 */ /* 0x002fc600000001ff */
[----:B------:R1:W-:Y:S01]  /*0fd0*/  STL.64 [R1+0x1a0], R22 ;  /* 0x0001a01601007387 */ /* 0x0003e20000100a00 */
[----:B------:R-:W-:Y:S02]  /*0fe0*/  IMAD.MOV.U32 R21, RZ, RZ, RZ ;  /* 0x000000ffff157224 */ /* 0x000fe400078e00ff */
[----:B--2---:R-:W-:Y:S01]  /*0ff0*/  HFMA2 R7, -RZ, RZ, 0, 1.5199184417724609375e-05 ;  /* 0x000000ffff077431 */ /* 0x004fe200000001ff */
[----:B------:R-:W-:Y:S01]  /*1000*/  STL.64 [R1+0x1d8], R18 ;  /* 0x0001d81201007387 */ /* 0x000fe20000100a00 */
[----:B------:R-:W-:Y:S01]  /*1010*/  MOV R6, 0x2b ;  /* 0x0000002b00067802 */ /* 0x000fe20000000f00 */
[----:B0-----:R-:W-:Y:S02]  /*1020*/  HFMA2 R4, -RZ, RZ, 0, 7.62939453125e-06 ;  /* 0x00000080ff047431 */ /* 0x001fe400000001ff */
[----:B------:R0:W-:Y:S01]  /*1030*/  STL.64 [R1+0x218], R16 ;  /* 0x0002181001007387 */ /* 0x0001e20000100a00 */
[----:B-1----:R-:W-:-:S03]  /*1040*/  IMAD.MOV.U32 R22, RZ, RZ, RZ ;  /* 0x000000ffff167224 */ /* 0x002fc600078e00ff */
[----:B------:R1:W-:Y:S01]  /*1050*/  STL.64 [R1+0x220], R18 ;  /* 0x0002201201007387 */ /* 0x0003e20000100a00 */
[----:B------:R-:W-:-:S03]  /*1060*/  MOV R23, 0xff ;  /* 0x000000ff00177802 */ /* 0x000fc60000000f00 */
[----:B------:R2:W-:Y:S04]  /*1070*/  STL.64 [R1+0x230], R14 ;  /* 0x0002300e01007387 */ /* 0x0005e80000100a00 */
[----:B------:R3:W-:Y:S01]  /*1080*/  STL.64 [R1+0x248], R12 ;  /* 0x0002480c01007387 */ /* 0x0007e20000100a00 */
[----:B0-----:R-:W-:Y:S02]  /*1090*/  IMAD.MOV.U32 R17, RZ, RZ, RZ ;  /* 0x000000ffff117224 */ /* 0x001fe400078e00ff */
[----:B-1----:R-:W-:Y:S01]  /*10a0*/  IMAD.MOV.U32 R19, RZ, RZ, 0xaa ;  /* 0x000000aaff137424 */ /* 0x002fe200078e00ff */
[----:B------:R-:W-:Y:S01]  /*10b0*/  STL.64 [R1+0xc0], R2 ;  /* 0x0000c00201007387 */ /* 0x000fe20000100a00 */
[----:B--2---:R-:W-:-:S03]  /*10c0*/  MOV R15, RZ ;  /* 0x000000ff000f7202 */ /* 0x004fc60000000f00 */
[----:B------:R0:W-:Y:S01]  /*10d0*/  STL.64 [R1+0x260], R2 ;  /* 0x0002600201007387 */ /* 0x0001e20000100a00 */
[----:B---3--:R-:W-:Y:S01]  /*10e0*/  IMAD.MOV.U32 R12, RZ, RZ, RZ ;  /* 0x000000ffff0c7224 */ /* 0x008fe200078e00ff */
[----:B------:R-:W-:Y:S02]  /*10f0*/  MOV R13, 0x55 ;  /* 0x00000055000d7802 */ /* 0x000fe40000000f00 */
[----:B------:R1:W-:Y:S04]  /*1100*/  STL.64 [R1+0x1f0], R22 ;  /* 0x0001f01601007387 */ /* 0x0003e80000100a00 */
[----:B------:R1:W-:Y:S01]  /*1110*/  STL.64 [R1+0x258], R16 ;  /* 0x0002581001007387 */ /* 0x0003e20000100a00 */
[----:B0-----:R-:W-:-:S03]  /*1120*/  FFMA R2, R9, R9, R0 ;  /* 0x0000000909027223 */ /* 0x001fc60000000000 */
[----:B------:R1:W-:Y:S01]  /*1130*/  STL.64 [R1+0x268], R18 ;  /* 0x0002681201007387 */ /* 0x0003e20000100a00 */
[----:B------:R-:W-:-:S03]  /*1140*/  VIADD R0, R2, 0xf3000000 ;  /* 0xf300000002007836 */ /* 0x000fc60000000000 */
[----:B------:R1:W-:Y:S01]  /*1150*/  STL.64 [R1+0x270], R14 ;  /* 0x0002700e01007387 */ /* 0x0003e20000100a00 */
[----:B------:R1:W0:Y:S03]  /*1160*/  MUFU.RSQ R3, R2 ;  /* 0x0000000200037308 */ /* 0x0002260000001400 */
[----:B------:R1:W-:Y:S01]  /*1170*/  STL.64 [R1+0xd8], R4 ;  /* 0x0000d80401007387 */ /* 0x0003e20000100a00 */
[----:B------:R-:W-:-:S03]  /*1180*/  ISETP.GT.U32.AND P0, PT, R0, 0x727fffff, PT ;  /* 0x727fffff0000780c */ /* 0x000fc60003f04070 */
[----:B------:R1:W-:Y:S04]  /*1190*/  STL.64 [R1+0x278], R4 ;  /* 0x0002780401007387 */ /* 0x0003e80000100a00 */
[----:B------:R1:W-:Y:S04]  /*11a0*/  STL.64 [R1+0x280], R12 ;  /* 0x0002800c01007387 */ /* 0x0003e80000100a00 */
[----:B------:R1:W-:Y:S04]  /*11b0*/  STL.64 [R1+0x288], R20 ;  /* 0x0002881401007387 */ /* 0x0003e80000100a00 */
[----:B------:R1:W-:Y:S04]  /*11c0*/  STL.64 [R1+0xf0], R6 ;  /* 0x0000f00601007387 */ /* 0x0003e80000100a00 */
[----:B------:R1:W-:Y:S04]  /*11d0*/  STL [R1+0x290], R6 ;  /* 0x0002900601007387 */ /* 0x0003e80000100800 */
[----:B------:R1:W-:Y:S04]  /*11e0*/  STL.64 [R1+0xf8], RZ ;  /* 0x0000f8ff01007387 */ /* 0x0003e80000100a00 */
[----:B------:R1:W-:Y:S01]  /*11f0*/  STL.64 [R1+0x1b0], RZ ;  /* 0x0001b0ff01007387 */ /* 0x0003e20000100a00 */
[----:B0-----:R-:W-:Y:S05]  /*1200*/  @!P0 BRA `(.L_x_9) ;  /* 0x0000000000108947 */ /* 0x001fea0003800000 */
[----:B-1----:R-:W-:-:S07]  /*1210*/  MOV R7, 0x1230 ;  /* 0x0000123000077802 */ /* 0x002fce0000000f00 */
[----:B------:R-:W-:Y:S05]  /*1220*/  CALL.REL.NOINC `($__internal_0_$__cuda_sm20_sqrt_rn_f32_slowpath) ;  /* 0x0000000c00647944 */ /* 0x000fea0003c00000 */
[----:B------:R-:W-:Y:S01]  /*1230*/  MOV R2, R0 ;  /* 0x0000000000027202 */ /* 0x000fe20000000f00 */
[----:B------:R-:W-:Y:S06]  /*1240*/  BRA `(.L_x_10) ;  /* 0x0000000000107947 */ /* 0x000fec0003800000 */
.L_x_9:
[----:B-1----:R-:W-:Y:S01]  /*1250*/  FMUL.FTZ R5, R2, R3 ;  /* 0x0000000302057220 */ /* 0x002fe20000410000 */
[----:B------:R-:W-:-:S03]  /*1260*/  FMUL.FTZ R3, R3, 0.5 ;  /* 0x3f00000003037820 */ /* 0x000fc60000410000 */
[----:B------:R-:W-:-:S04]  /*1270*/  FFMA R2, -R5, R5, R2 ;  /* 0x0000000505027223 */ /* 0x000fc80000000102 */
[----:B------:R-:W-:-:S07]  /*1280*/  FFMA R2, R2, R3, R5 ;  /* 0x0000000302027223 */ /* 0x000fce0000000005 */
.L_x_10:
[----:B------:R-:W-:Y:S05]  /*1290*/  BSYNC.RECONVERGENT B0 ;  /* 0x0000000000007941 */ /* 0x000fea0003800200 */
.L_x_8:
[CC--:B------:R-:W-:Y:S01]  /*12a0*/  FSETP.GT.AND P2, PT, |R10|.reuse, |R9|.reuse, PT ;  /* 0x400000090a00720b */ /* 0x0c0fe20003f44200 */
[----:B------:R-:W-:Y:S01]  /*12b0*/  BSSY.RECONVERGENT B2, `(.L_x_11) ;  /* 0x0000010000027945 */ /* 0x000fe20003800200 */
[C---:B------:R-:W-:Y:S02]  /*12c0*/  FADD R12, -R9.reuse, -RZ ;  /* 0x800000ff090c7221 */ /* 0x040fe40000000100 */
[----:B------:R-:W-:Y:S02]  /*12d0*/  FSEL R5, |R10|, |R9|, P2 ;  /* 0x400000090a057208 */ /* 0x000fe40001000200 */
[----:B------:R-:W-:Y:S02]  /*12e0*/  FSEL R0, |R9|, |R10|, P2 ;  /* 0x4000000a09007208 */ /* 0x000fe40001000200 */
[----:B------:R-:W0:Y:S08]  /*12f0*/  MUFU.RCP R4, R5 ;  /* 0x0000000500047308 */ /* 0x000e300000001000 */
[----:B------:R-:W1:Y:S01]  /*1300*/  FCHK P0, R0, R5 ;  /* 0x0000000500007302 */ /* 0x000e620000000000 */
[----:B0-----:R-:W-:-:S04]  /*1310*/  FFMA R3, -R5, R4, 1 ;  /* 0x3f80000005037423 */ /* 0x001fc80000000104 */
[----:B------:R-:W-:Y:S01]  /*1320*/  FFMA R3, R4, R3, R4 ;  /* 0x0000000304037223 */ /* 0x000fe20000000004 */
[----:B------:R-:W-:-:S03]  /*1330*/  FADD R4, -R10, -RZ ;  /* 0x800000ff0a047221 */ /* 0x000fc60000000100 */
[----:B------:R-:W-:-:S04]  /*1340*/  FFMA R6, R0, R3, RZ ;  /* 0x0000000300067223 */ /* 0x000fc800000000ff */
[----:B------:R-:W-:-:S04]  /*1350*/  FFMA R7, -R5, R6, R0 ;  /* 0x0000000605077223 */ /* 0x000fc80000000100 */
[----:B------:R-:W-:Y:S01]  /*1360*/  FFMA R3, R3, R7, R6 ;  /* 0x0000000703037223 */ /* 0x000fe20000000006 */
[----:B-1----:R-:W-:Y:S06]  /*1370*/  @!P0 BRA `(.L_x_12) ;  /* 0x00000000000c8947 */ /* 0x002fec0003800000 */
[----:B------:R-:W-:Y:S02]  /*1380*/  MOV R3, R5 ;  /* 0x0000000500037202 */ /* 0x000fe40000000f00 */
[----:B------:R-:W-:-:S07]  /*1390*/  MOV R11, 0x13b0 ;  /* 0x000013b0000b7802 */ /* 0x000fce0000000f00 */
[----:B------:R-:W-:Y:S05]  /*13a0*/  CALL.REL.NOINC `($__internal_1_$__cuda_sm3x_div_rn_noftz_f32_slowpath) ;  /* 0x0000000c00607944 */ /* 0x000fea0003c00000 */
.L_x_12:
[----:B------:R-:W-:Y:S05]  /*13b0*/  BSYNC.RECONVERGENT B2 ;  /* 0x0000000000027941 */ /* 0x000fea0003800200 */
.L_x_11:
[----:B------:R-:W-:Y:S02]  /*13c0*/  IMAD.MOV.U32 R7, RZ, RZ, 0x3b33710b ;  /* 0x3b33710bff077424 */ /* 0x000fe400078e00ff */
[----:B------:R-:W-:Y:S01]  /*13d0*/  FMUL R0, R3, R3 ;  /* 0x0000000303007220 */ /* 0x000fe20000400000 */
[----:B------:R-:W-:Y:S01]  /*13e0*/  ISETP.GE.AND P0, PT, R12, RZ, PT ;  /* 0x000000ff0c00720c */ /* 0x000fe20003f06270 */
[----:B------:R-:W-:Y:S01]  /*13f0*/  BSSY.RECONVERGENT B2, `(.L_x_13) ;  /* 0x0000025000027945 */ /* 0x000fe20003800200 */
[----:B------:R-:W-:Y:S01]  /*1400*/  FSETP.NEU.AND P3, PT, |R9|, |R10|, PT ;  /* 0x4000000a0900720b */ /* 0x000fe20003f6d200 */
[----:B------:R-:W-:Y:S01]  /*1410*/  FFMA R7, R0, R7, -0.015681877732276916504 ;  /* 0xbc80774800077423 */ /* 0x000fe20000000007 */
[----:B------:R-:W-:-:S03]  /*1420*/  FSETP.NEU.AND P1, PT, R5, RZ, PT ;  /* 0x000000ff0500720b */ /* 0x000fc60003f2d000 */
[----:B------:R-:W-:-:S04]  /*1430*/  FFMA R7, R0, R7, 0.042200751602649688721 ;  /* 0x3d2cdab200077423 */ /* 0x000fc80000000007 */
[----:B------:R-:W-:-:S04]  /*1440*/  FFMA R7, R0, R7, -0.074792981147766113281 ;  /* 0xbd992d1000077423 */ /* 0x000fc80000000007 */
[----:B------:R-:W-:-:S04]  /*1450*/  FFMA R7, R0, R7, 0.10640415549278259277 ;  /* 0x3dd9ea6c00077423 */ /* 0x000fc80000000007 */
[----:B------:R-:W-:-:S04]  /*1460*/  FFMA R7, R0, R7, -0.14207722246646881104 ;  /* 0xbe117cb100077423 */ /* 0x000fc80000000007 */
[----:B------:R-:W-:-:S04]  /*1470*/  FFMA R7, R0, R7, 0.19993925094604492188 ;  /* 0x3e4cbce000077423 */ /* 0x000fc80000000007 */
[----:B------:R-:W-:-:S04]  /*1480*/  FFMA R7, R0, R7, -0.33333197236061096191 ;  /* 0xbeaaaa7d00077423 */ /* 0x000fc80000000007 */
[----:B------:R-:W-:Y:S01]  /*1490*/  FMUL R0, R0, R7 ;  /* 0x0000000700007220 */ /* 0x000fe20000400000 */
[----:B------:R-:W-:-:S03]  /*14a0*/  HFMA2 R7, -RZ, RZ, 1.857421875, -1409 ;  /* 0x3f6ee581ff077431 */ /* 0x000fc600000001ff */
[----:B------:R-:W-:-:S04]  /*14b0*/  FFMA R0, R0, R3, R3 ;  /* 0x0000000300007223 */ /* 0x000fc80000000003 */
[C---:B------:R-:W-:Y:S01]  /*14c0*/  FFMA R3, R7.reuse, 1.6832555532455444336, -R0 ;  /* 0x3fd774eb07037823 */ /* 0x040fe20000000800 */
[----:B------:R-:W-:-:S04]  /*14d0*/  FSEL R6, R7, 1.8663789033889770508, P2 ;  /* 0x3feee58107067808 */ /* 0x000fc80001000000 */
[-C--:B------:R-:W-:Y:S02]  /*14e0*/  FSEL R7, R3, R0.reuse, P2 ;  /* 0x0000000003077208 */ /* 0x080fe40001000000 */
[----:B------:R-:W-:Y:S02]  /*14f0*/  FSEL R3, R0, -R0, P2 ;  /* 0x8000000000037208 */ /* 0x000fe40001000000 */
[----:B------:R-:W-:-:S03]  /*1500*/  MOV R0, 0x4016cbe4 ;  /* 0x4016cbe400007802 */ /* 0x000fc60000000f00 */
[----:B------:R-:W-:Y:S01]  /*1510*/  @!P0 FFMA R7, R6, 1.6832555532455444336, R3 ;  /* 0x3fd774eb06078823 */ /* 0x000fe20000000003 */
[----:B------:R-:W-:Y:S01]  /*1520*/  @!P3 FSEL R7, R0, 0.78539818525314331055, !P0 ;  /* 0x3f490fdb0007b808 */ /* 0x000fe20004000000 */
[----:B------:R-:W-:Y:S01]  /*1530*/  FADD R0, |R10|, |R9| ;  /* 0x400000090a007221 */ /* 0x000fe20000000200 */
[----:B------:R-:W-:Y:S01]  /*1540*/  @!P1 FSEL R7, RZ, 3.1415927410125732422, P0 ;  /* 0x40490fdbff079808 */ /* 0x000fe20000000000 */
[----:B------:R-:W-:Y:S02]  /*1550*/  HFMA2 R3, -RZ, RZ, 2.142578125, 0.0004794597625732421875 ;  /* 0x40490fdbff037431 */ /* 0x000fe400000001ff */
[----:B------:R-:W-:Y:S01]  /*1560*/  IMAD.MOV.U32 R6, RZ, RZ, 0x3ea2f983 ;  /* 0x3ea2f983ff067424 */ /* 0x000fe200078e00ff */
[----:B------:R-:W-:Y:S02]  /*1570*/  FSETP.NAN.AND P0, PT, R0, R0, PT ;  /* 0x000000000000720b */ /* 0x000fe40003f08000 */
[----:B------:R-:W-:-:S04]  /*1580*/  LOP3.LUT R7, R7, 0x80000000, R4, 0xb8, !PT ;  /* 0x8000000007077812 */ /* 0x000fc800078eb804 */
[----:B------:R-:W-:Y:S01]  /*1590*/  FSEL R0, R0, R7, P0 ;  /* 0x0000000700007208 */ /* 0x000fe20000000000 */
[----:B------:R-:W-:-:S04]  /*15a0*/  FFMA R3, R6, -R3, 1 ;  /* 0x3f80000006037423 */ /* 0x000fc80000000803 */
[----:B------:R-:W-:Y:S01]  /*15b0*/  FFMA R3, R3, R6, 0.31830987334251403809 ;  /* 0x3ea2f98303037423 */ /* 0x000fe20000000006 */
[----:B------:R-:W0:Y:S03]  /*15c0*/  FCHK P0, R0, 3.1415927410125732422 ;  /* 0x40490fdb00007902 */ /* 0x000e260000000000 */
[----:B------:R-:W-:-:S04]  /*15d0*/  FFMA R4, R0, R3, RZ ;  /* 0x0000000300047223 */ /* 0x000fc800000000ff */
[----:B------:R-:W-:-:S04]  /*15e0*/  FFMA R5, R4, -3.1415927410125732422, R0 ;  /* 0xc0490fdb04057823 */ /* 0x000fc80000000000 */
[----:B------:R-:W-:Y:S01]  /*15f0*/  FFMA R3, R3, R5, R4 ;  /* 0x0000000503037223 */ /* 0x000fe20000000004 */
[----:B0-----:R-:W-:Y:S06]  /*1600*/  @!P0 BRA `(.L_x_14) ;  /* 0x00000000000c8947 */ /* 0x001fec0003800000 */
[----:B------:R-:W-:Y:S02]  /*1610*/  MOV R3, 0x40490fdb ;  /* 0x40490fdb00037802 */ /* 0x000fe40000000f00 */
[----:B------:R-:W-:-:S07]  /*1620*/  MOV R11, 0x1640 ;  /* 0x00001640000b7802 */ /* 0x000fce0000000f00 */
[----:B------:R-:W-:Y:S05]  /*1630*/  CALL.REL.NOINC `($__internal_1_$__cuda_sm3x_div_rn_noftz_f32_slowpath) ;  /* 0x0000000800bc7944 */ /* 0x000fea0003c00000 */
.L_x_14:
[----:B------:R-:W-:Y:S05]  /*1640*/  BSYNC.RECONVERGENT B2 ;  /* 0x0000000000027941 */ /* 0x000fea0003800200 */
.L_x_13:
[----:B------:R-:W-:-:S04]  /*1650*/  FADD R3, R3, 1 ;  /* 0x3f80000003037421 */ /* 0x000fc80000000000 */
[----:B------:R-:W-:-:S04]  /*1660*/  FMUL R3, R3, 0.5 ;  /* 0x3f00000003037820 */ /* 0x000fc80000400000 */
[----:B------:R-:W-:-:S04]  /*1670*/  FMUL R3, R3, 54 ;  /* 0x4258000003037820 */ /* 0x000fc80000400000 */
[----:B------:R-:W0:Y:S02]  /*1680*/  F2I.TRUNC.NTZ R4, R3 ;  /* 0x0000000300047305 */ /* 0x000e24000020f100 */
[----:B0-----:R-:W-:-:S05]  /*1690*/  IMAD R13, R4, 0xc, R1 ;  /* 0x0000000c040d7824 */ /* 0x001fca00078e0201 */
[----:B------:R-:W2:Y:S01]  /*16a0*/  LDL R0, [R13] ;  /* 0x000000000d007983 */ /* 0x000ea20000100800 */
[----:B------:R-:W-:Y:S02]  /*16b0*/  HFMA2 R9, -RZ, RZ, 3.748046875, 0 ;  /* 0x437f0000ff097431 */ /* 0x000fe400000001ff */
[----:B------:R-:W-:Y:S01]  /*16c0*/  VIADD R5, R4, 0x1 ;  /* 0x0000000104057836 */ /* 0x000fe20000000000 */
[----:B------:R-:W-:Y:S01]  /*16d0*/  MOV R10, 0x3b808081 ;  /* 0x3b808081000a7802 */ /* 0x000fe20000000f00 */
[----:B------:R-:W-:Y:S01]  /*16e0*/  BSSY.RECONVERGENT B2, `(.L_x_15) ;  /* 0x0000016000027945 */ /* 0x000fe20003800200 */
[----:B------:R-:W-:Y:S01]  /*16f0*/  I2FP.F32.S32 R4, R4 ;  /* 0x0000000400047245 */ /* 0x000fe20000201400 */
[----:B------:R-:W-:Y:S01]  /*1700*/  IMAD.HI R6, R5, 0x94f2095, RZ ;  /* 0x094f209505067827 */ /* 0x000fe200078e02ff */
[----:B------:R-:W-:-:S03]  /*1710*/  FSETP.GTU.AND P2, PT, R2, 1, PT ;  /* 0x3f8000000200780b */ /* 0x000fc60003f4c000 */
[----:B------:R-:W-:Y:S01]  /*1720*/  FFMA R9, R10, -R9, 1 ;  /* 0x3f8000000a097423 */ /* 0x000fe20000000809 */
[----:B------:R-:W-:-:S03]  /*1730*/  SHF.R.S32.HI R7, RZ, 0x1, R6 ;  /* 0x00000001ff077819 */ /* 0x000fc60000011406 */
[----:B------:R-:W-:Y:S01]  /*1740*/  FFMA R11, R9, R10, 0.0039215688593685626984 ;  /* 0x3b808081090b7423 */ /* 0x000fe2000000000a */
[----:B------:R-:W-:Y:S01]  /*1750*/  LEA.HI R6, R6, R7, RZ, 0x1 ;  /* 0x0000000706067211 */ /* 0x000fe200078f08ff */
[----:B------:R-:W-:-:S04]  /*1760*/  FADD R9, R3, -R4 ;  /* 0x8000000403097221 */ /* 0x000fc80000000000 */
[----:B------:R-:W-:-:S04]  /*1770*/  IMAD R6, R6, -0x37, R5 ;  /* 0xffffffc906067824 */ /* 0x000fc800078e0205 */
[----:B------:R-:W-:Y:S01]  /*1780*/  IMAD R12, R6, 0xc, R1 ;  /* 0x0000000c060c7824 */ /* 0x000fe200078e0201 */
[----:B--2---:R-:W-:-:S04]  /*1790*/  I2FP.F32.S32 R0, R0 ;  /* 0x0000000000007245 */ /* 0x004fc80000201400 */
[----:B------:R-:W0:Y:S01]  /*17a0*/  FCHK P0, R0, 255 ;  /* 0x437f000000007902 */ /* 0x000e220000000000 */
[----:B------:R-:W-:-:S04]  /*17b0*/  FFMA R7, R0, R11, RZ ;  /* 0x0000000b00077223 */ /* 0x000fc800000000ff */
[----:B------:R-:W-:-:S04]  /*17c0*/  FFMA R10, R7, -255, R0 ;  /* 0xc37f0000070a7823 */ /* 0x000fc80000000000 */
[----:B------:R-:W-:Y:S01]  /*17d0*/  FFMA R5, R11, R10, R7 ;  /* 0x0000000a0b057223 */ /* 0x000fe20000000007 */
[----:B------:R-:W-:Y:S01]  /*17e0*/  FADD R10, -R9, 1 ;  /* 0x3f800000090a7421 */ /* 0x000fe20000000100 */
[----:B0-----:R-:W-:Y:S06]  /*17f0*/  @!P0 BRA `(.L_x_16) ;  /* 0x0000000000108947 */ /* 0x001fec0003800000 */
[----:B------:R-:W-:Y:S01]  /*1800*/  IMAD.MOV.U32 R3, RZ, RZ, 0x437f0000 ;  /* 0x437f0000ff037424 */ /* 0x000fe200078e00ff */
[----:B------:R-:W-:-:S07]  /*1810*/  MOV R11, 0x1830 ;  /* 0x00001830000b7802 */ /* 0x000fce0000000f00 */
[----:B------:R-:W-:Y:S05]  /*1820*/  CALL.REL.NOINC `($__internal_1_$__cuda_sm3x_div_rn_noftz_f32_slowpath) ;  /* 0x0000000800407944 */ /* 0x000fea0003c00000 */
[----:B------:R-:W-:-:S07]  /*1830*/  MOV R5, R3 ;  /* 0x0000000300057202 */ /* 0x000fce0000000f00 */
.L_x_16:
[----:B------:R-:W-:Y:S05]  /*1840*/  BSYNC.RECONVERGENT B2 ;  /* 0x0000000000027941 */ /* 0x000fea0003800200 */
.L_x_15:
[----:B------:R-:W2:Y:S01]  /*1850*/  LDL R0, [R12] ;  /* 0x000000000c007983 */ /* 0x000ea20000100800 */
[----:B------:R-:W-:Y:S02]  /*1860*/  HFMA2 R3, -RZ, RZ, 0.9375, -7.688999176025390625e-06 ;  /* 0x3b808081ff037431 */ /* 0x000fe400000001ff */
[----:B------:R-:W-:Y:S01]  /*1870*/  IMAD.MOV.U32 R4, RZ, RZ, 0x437f0000 ;  /* 0x437f0000ff047424 */ /* 0x000fe200078e00ff */
[----:B------:R-:W0:Y:S01]  /*1880*/  LDCU.64 UR4, c[0x0][0x358] ;  /* 0x00006b00ff0477ac */ /* 0x000e220008000a00 */
[----:B------:R-:W-:Y:S02]  /*1890*/  BSSY.RECONVERGENT B2, `(.L_x_17) ;  /* 0x000000e000027945 */ /* 0x000fe40003800200 */
[----:B------:R-:W-:Y:S01]  /*18a0*/  FFMA R4, R3, -R4, 1 ;  /* 0x3f80000003047423 */ /* 0x000fe20000000804 */
[----:B--2---:R-:W-:-:S03]  /*18b0*/  I2FP.F32.S32 R6, R0 ;  /* 0x0000000000067245 */ /* 0x004fc60000201400 */
[----:B------:R-:W-:Y:S01]  /*18c0*/  FFMA R0, R4, R3, 0.0039215688593685626984 ;  /* 0x3b80808104007423 */ /* 0x000fe20000000003 */
[----:B------:R-:W1:Y:S03]  /*18d0*/  FCHK P0, R6, 255 ;  /* 0x437f000006007902 */ /* 0x000e660000000000 */
[----:B------:R-:W-:-:S04]  /*18e0*/  FFMA R3, R0, R6, RZ ;  /* 0x0000000600037223 */ /* 0x000fc800000000ff */
[----:B------:R-:W-:-:S04]  /*18f0*/  FFMA R4, R3, -255, R6 ;  /* 0xc37f000003047823 */ /* 0x000fc80000000006 */
[----:B------:R-:W-:Y:S01]  /*1900*/  FFMA R0, R0, R4, R3 ;  /* 0x0000000400007223 */ /* 0x000fe20000000003 */
[----:B01----:R-:W-:Y:S06]  /*1910*/  @!P0 BRA `(.L_x_18) ;  /* 0x0000000000148947 */ /* 0x003fec0003800000 */
[----:B------:R-:W-:Y:S02]  /*1920*/  MOV R0, R6 ;  /* 0x0000000600007202 */ /* 0x000fe40000000f00 */
[----:B------:R-:W-:Y:S02]  /*1930*/  MOV R3, 0x437f0000 ;  /* 0x437f000000037802 */ /* 0x000fe40000000f00 */
[----:B------:R-:W-:-:S07]  /*1940*/  MOV R11, 0x1960 ;  /* 0x00001960000b7802 */ /* 0x000fce0000000f00 */
[----:B------:R-:W-:Y:S05]  /*1950*/  CALL.REL.NOINC `($__internal_1_$__cuda_sm3x_div_rn_noftz_f32_slowpath) ;  /* 0x0000000400f47944 */ /* 0x000fea0003c00000 */
[----:B------:R-:W-:-:S07]  /*1960*/  IMAD.MOV.U32 R0, RZ, RZ, R3 ;  /* 0x000000ffff007224 */ /* 0x000fce00078e0003 */
.L_x_18:
[----:B------:R-:W-:Y:S05]  /*1970*/  BSYNC.RECONVERGENT B2 ;  /* 0x0000000000027941 */ /* 0x000fea0003800200 */
.L_x_17:
[----:B------:R-:W2:Y:S01]  /*1980*/  LDL R6, [R13+0x4] ;  /* 0x000004000d067983 */ /* 0x000ea20000100800 */
[----:B------:R-:W-:Y:S01]  /*1990*/  FMUL R3, R9, R0 ;  /* 0x0000000009037220 */ /* 0x000fe20000400000 */
[----:B------:R-:W0:Y:S01]  /*19a0*/  LDCU.64 UR6, c[0x0][0x380] ;  /* 0x00007000ff0677ac */ /* 0x000e220008000a00 */
[----:B------:R-:W-:Y:S01]  /*19b0*/  HFMA2 R7, -RZ, RZ, 3.748046875, 0 ;  /* 0x437f0000ff077431 */ /* 0x000fe200000001ff */
[----:B------:R-:W-:Y:S01]  /*19c0*/  MOV R0, 0x3b808081 ;  /* 0x3b80808100007802 */ /* 0x000fe20000000f00 */
[----:B------:R-:W-:Y:S01]  /*19d0*/  FFMA R3, R10, R5, R3 ;  /* 0x000000050a037223 */ /* 0x000fe20000000003 */
[----:B------:R-:W-:Y:S03]  /*19e0*/  BSSY.RECONVERGENT B2, `(.L_x_19) ;  /* 0x0000016000027945 */ /* 0x000fe60003800200 */
[----:B------:R-:W-:-:S04]  /*19f0*/  FADD R5, -R3, 1 ;  /* 0x3f80000003057421 */ /* 0x000fc80000000100 */
[----:B------:R-:W-:Y:S01]  /*1a00*/  FFMA R5, R5, -R2, 1 ;  /* 0x3f80000005057423 */ /* 0x000fe20000000802 */
[----:B------:R-:W-:Y:S01]  /*1a10*/  @P2 FMUL R5, R3, 0.75 ;  /* 0x3f40000003052820 */ /* 0x000fe20000400000 */
[----:B------:R-:W-:-:S03]  /*1a20*/  FFMA R7, R0, -R7, 1 ;  /* 0x3f80000000077423 */ /* 0x000fc60000000807 */
[----:B------:R-:W-:Y:S01]  /*1a30*/  FMUL R3, R5, 255 ;  /* 0x437f000005037820 */ /* 0x000fe20000400000 */
[----:B------:R-:W-:Y:S01]  /*1a40*/  FFMA R0, R7, R0, 0.0039215688593685626984 ;  /* 0x3b80808107007423 */ /* 0x000fe20000000000 */
[----:B0-----:R-:W-:-:S04]  /*1a50*/  IADD3 R4, P0, PT, R8, UR6, RZ ;  /* 0x0000000608047c10 */ /* 0x001fc8000ff1e0ff */
[----:B------:R-:W0:Y:S01]  /*1a60*/  F2I.TRUNC.NTZ R3, R3 ;  /* 0x0000000300037305 */ /* 0x000e22000020f100 */
[----:B------:R-:W-:-:S05]  /*1a70*/  LEA.HI.X.SX32 R5, R8, UR7, 0x1, P0 ;  /* 0x0000000708057c11 */ /* 0x000fca00080f0eff */
[----:B0-----:R0:W-:Y:S01]  /*1a80*/  STG.E.U8 desc[UR4][R4.64+0x2], R3 ;  /* 0x0000020304007986 */ /* 0x0011e2000c101104 */
[----:B--2---:R-:W-:-:S04]  /*1a90*/  I2FP.F32.S32 R8, R6 ;  /* 0x0000000600087245 */ /* 0x004fc80000201400 */
[----:B------:R-:W1:Y:S01]  /*1aa0*/  FCHK P0, R8, 255 ;  /* 0x437f000008007902 */ /* 0x000e620000000000 */
[----:B------:R-:W-:-:S04]  /*1ab0*/  FFMA R19, R0, R8, RZ ;  /* 0x0000000800137223 */ /* 0x000fc800000000ff */
[----:B------:R-:W-:-:S04]  /*1ac0*/  FFMA R6, R19, -255, R8 ;  /* 0xc37f000013067823 */ /* 0x000fc80000000008 */
[----:B------:R-:W-:Y:S01]  /*1ad0*/  FFMA R19, R0, R6, R19 ;  /* 0x0000000600137223 */ /* 0x000fe20000000013 */
[----:B01----:R-:W-:Y:S06]  /*1ae0*/  @!P0 BRA `(.L_x_20) ;  /* 0x0000000000148947 */ /* 0x003fec0003800000 */
[----:B------:R-:W-:Y:S01]  /*1af0*/  IMAD.MOV.U32 R0, RZ, RZ, R8 ;  /* 0x000000ffff007224 */ /* 0x000fe200078e0008 */
[----:B------:R-:W-:Y:S02]  /*1b00*/  MOV R3, 0x437f0000 ;  /* 0x437f000000037802 */ /* 0x000fe40000000f00 */
[----:B------:R-:W-:-:S07]  /*1b10*/  MOV R11, 0x1b30 ;  /* 0x00001b30000b7802 */ /* 0x000fce0000000f00 */
[----:B------:R-:W-:Y:S05]  /*1b20*/  CALL.REL.NOINC `($__internal_1_$__cuda_sm3x_div_rn_noftz_f32_slowpath) ;  /* 0x0000000400807944 */ /* 0x000fea0003c00000 */
[----:B------:R-:W-:-:S07]  /*1b30*/  MOV R19, R3 ;  /* 0x0000000300137202 */ /* 0x000fce0000000f00 */
.L_x_20:
[----:B------:R-:W-:Y:S05]  /*1b40*/  BSYNC.RECONVERGENT B2 ;  /* 0x0000000000027941 */ /* 0x000fea0003800200 */
.L_x_19:
[----:B------:R-:W2:Y:S01]  /*1b50*/  LDL R0, [R12+0x4] ;  /* 0x000004000c007983 */ /* 0x000ea20000100800 */
[----:B------:R-:W-:Y:S02]  /*1b60*/  HFMA2 R6, -RZ, RZ, 3.748046875, 0 ;  /* 0x437f0000ff067431 */ /* 0x000fe400000001ff */
[----:B------:R-:W-:Y:S01]  /*1b70*/  IMAD.MOV.U32 R3, RZ, RZ, 0x3b808081 ;  /* 0x3b808081ff037424 */ /* 0x000fe200078e00ff */
[----:B------:R-:W-:Y:S03]  /*1b80*/  BSSY.RECONVERGENT B2, `(.L_x_21) ;  /* 0x000000e000027945 */ /* 0x000fe60003800200 */
[----:B------:R-:W-:Y:S01]  /*1b90*/  FFMA R6, R3, -R6, 1 ;  /* 0x3f80000003067423 */ /* 0x000fe20000000806 */
[----:B--2---:R-:W-:-:S03]  /*1ba0*/  I2FP.F32.S32 R8, R0 ;  /* 0x0000000000087245 */ /* 0x004fc60000201400 */
[----:B------:R-:W-:Y:S01]  /*1bb0*/  FFMA R0, R6, R3, 0.0039215688593685626984 ;  /* 0x3b80808106007423 */ /* 0x000fe20000000003 */
[----:B------:R-:W0:Y:S03]  /*1bc0*/  FCHK P0, R8, 255 ;  /* 0x437f000008007902 */ /* 0x000e260000000000 */
[----:B------:R-:W-:-:S04]  /*1bd0*/  FFMA R3, R0, R8, RZ ;  /* 0x0000000800037223 */ /* 0x000fc800000000ff */
[----:B------:R-:W-:-:S04]  /*1be0*/  FFMA R6, R3, -255, R8 ;  /* 0xc37f000003067823 */ /* 0x000fc80000000008 */
[----:B------:R-:W-:Y:S01]  /*1bf0*/  FFMA R0, R0, R6, R3 ;  /* 0x0000000600007223 */ /* 0x000fe20000000003 */
[----:B0-----:R-:W-:Y:S06]  /*1c00*/  @!P0 BRA `(.L_x_22) ;  /* 0x0000000000148947 */ /* 0x001fec0003800000 */
[----:B------:R-:W-:Y:S01]  /*1c10*/  MOV R0, R8 ;  /* 0x0000000800007202 */ /* 0x000fe20000000f00 */
[----:B------:R-:W-:Y:S01]  /*1c20*/  IMAD.MOV.U32 R3, RZ, RZ, 0x437f0000 ;  /* 0x437f0000ff037424 */ /* 0x000fe200078e00ff */
[----:B------:R-:W-:-:S07]  /*1c30*/  MOV R11, 0x1c50 ;  /* 0x00001c50000b7802 */ /* 0x000fce0000000f00 */
[----:B------:R-:W-:Y:S05]  /*1c40*/  CALL.REL.NOINC `($__internal_1_$__cuda_sm3x_div_rn_noftz_f32_slowpath) ;  /* 0x0000000400387944 */ /* 0x000fea0003c00000 */
[----:B------:R-:W-:-:S07]  /*1c50*/  MOV R0, R3 ;  /* 0x0000000300007202 */ /* 0x000fce0000000f00 */
.L_x_22:
[----:B------:R-:W-:Y:S05]  /*1c60*/  BSYNC.RECONVERGENT B2 ;  /* 0x0000000000027941 */ /* 0x000fea0003800200 */
.L_x_21:
[----:B------:R-:W2:Y:S01]  /*1c70*/  LDL R13, [R13+0x8] ;  /* 0x000008000d0d7983 */ /* 0x000ea20000100800 */
[----:B------:R-:W-:Y:S01]  /*1c80*/  FMUL R3, R9, R0 ;  /* 0x0000000009037220 */ /* 0x000fe20000400000 */
[----:B------:R-:W-:Y:S01]  /*1c90*/  HFMA2 R0, -RZ, RZ, 0.9375, -7.688999176025390625e-06 ;  /* 0x3b808081ff007431 */ /* 0x000fe200000001ff */
[----:B------:R-:W-:Y:S02]  /*1ca0*/  BSSY.RECONVERGENT B2, `(.L_x_23) ;  /* 0x0000016000027945 */ /* 0x000fe40003800200 */
[----:B------:R-:W-:-:S04]  /*1cb0*/  FFMA R3, R10, R19, R3 ;  /* 0x000000130a037223 */ /* 0x000fc80000000003 */
[----:B------:R-:W-:-:S04]  /*1cc0*/  FADD R7, -R3, 1 ;  /* 0x3f80000003077421 */ /* 0x000fc80000000100 */
[----:B------:R-:W-:Y:S01]  /*1cd0*/  FFMA R7, R7, -R2, 1 ;  /* 0x3f80000007077423 */ /* 0x000fe20000000802 */
[----:B------:R-:W-:Y:S01]  /*1ce0*/  @P2 FMUL R7, R3, 0.75 ;  /* 0x3f40000003072820 */ /* 0x000fe20000400000 */
[----:B------:R-:W-:-:S03]  /*1cf0*/  IMAD.MOV.U32 R3, RZ, RZ, 0x437f0000 ;  /* 0x437f0000ff037424 */ /* 0x000fc600078e00ff */
[----:B------:R-:W-:Y:S01]  /*1d00*/  FMUL R7, R7, 255 ;  /* 0x437f000007077820 */ /* 0x000fe20000400000 */
[----:B------:R-:W-:-:S04]  /*1d10*/  FFMA R3, R0, -R3, 1 ;  /* 0x3f80000000037423 */ /* 0x000fc80000000803 */
[----:B------:R-:W-:Y:S01]  /*1d20*/  FFMA R0, R3, R0, 0.0039215688593685626984 ;  /* 0x3b80808103007423 */ /* 0x000fe20000000000 */
[----:B------:R-:W0:Y:S02]  /*1d30*/  F2I.TRUNC.NTZ R7, R7 ;  /* 0x0000000700077305 */ /* 0x000e24000020f100 */
[----:B0-----:R0:W-:Y:S01]  /*1d40*/  STG.E.U8 desc[UR4][R4.64+0x1], R7 ;  /* 0x0000010704007986 */ /* 0x0011e2000c101104 */
[----:B--2---:R-:W-:-:S05]  /*1d50*/  I2FP.F32.S32 R8, R13 ;  /* 0x0000000d00087245 */ /* 0x004fca0000201400 */
[----:B------:R-:W1:Y:S01]  /*1d60*/  FCHK P0, R8, 255 ;  /* 0x437f000008007902 */ /* 0x000e620000000000 */
        /* <DEDUP_REMOVED lines=9> */
.L_x_24:
[----:B------:R-:W-:Y:S05]  /*1e00*/  BSYNC.RECONVERGENT B2 ;  /* 0x0000000000027941 */ /* 0x000fea0003800200 */
.L_x_23:
[----:B------:R-:W2:Y:S01]  /*1e10*/  LDL R12, [R12+0x8] ;  /* 0x000008000c0c7983 */ /* 0x000ea20000100800 */
[----:B------:R-:W-:Y:S01]  /*1e20*/  HFMA2 R3, -RZ, RZ, 3.748046875, 0 ;  /* 0x437f0000ff037431 */ /* 0x000fe200000001ff */
[----:B------:R-:W-:Y:S01]  /*1e30*/  MOV R0, 0x3b808081 ;  /* 0x3b80808100007802 */ /* 0x000fe20000000f00 */
[----:B------:R-:W-:Y:S04]  /*1e40*/  BSSY.RECONVERGENT B2, `(.L_x_25) ;  /* 0x000000e000027945 */ /* 0x000fe80003800200 */
[----:B------:R-:W-:-:S04]  /*1e50*/  FFMA R3, R0, -R3, 1 ;  /* 0x3f80000000037423 */ /* 0x000fc80000000803 */
[----:B------:R-:W-:Y:S01]  /*1e60*/  FFMA R0, R3, R0, 0.0039215688593685626984 ;  /* 0x3b80808103007423 */ /* 0x000fe20000000000 */
[----:B--2---:R-:W-:-:S04]  /*1e70*/  I2FP.F32.S32 R8, R12 ;  /* 0x0000000c00087245 */ /* 0x004fc80000201400 */
[----:B------:R-:W0:Y:S01]  /*1e80*/  FCHK P0, R8, 255 ;  /* 0x437f000008007902 */ /* 0x000e220000000000 */
[----:B------:R-:W-:-:S04]  /*1e90*/  FFMA R3, R0, R8, RZ ;  /* 0x0000000800037223 */ /* 0x000fc800000000ff */
[----:B------:R-:W-:-:S04]  /*1ea0*/  FFMA R6, R3, -255, R8 ;  /* 0xc37f000003067823 */ /* 0x000fc80000000008 */
[----:B------:R-:W-:Y:S01]  /*1eb0*/  FFMA R0, R0, R6, R3 ;  /* 0x0000000600007223 */ /* 0x000fe20000000003 */
[----:B0-----:R-:W-:Y:S06]  /*1ec0*/  @!P0 BRA `(.L_x_26) ;  /* 0x0000000000148947 */ /* 0x001fec0003800000 */
[----:B------:R-:W-:Y:S01]  /*1ed0*/  IMAD.MOV.U32 R0, RZ, RZ, R8 ;  /* 0x000000ffff007224 */ /* 0x000fe200078e0008 */
[----:B------:R-:W-:Y:S02]  /*1ee0*/  MOV R3, 0x437f0000 ;  /* 0x437f000000037802 */ /* 0x000fe40000000f00 */
[----:B------:R-:W-:-:S07]  /*1ef0*/  MOV R11, 0x1f10 ;  /* 0x00001f10000b7802 */ /* 0x000fce0000000f00 */
[----:B------:R-:W-:Y:S05]  /*1f00*/  CALL.REL.NOINC `($__internal_1_$__cuda_sm3x_div_rn_noftz_f32_slowpath) ;  /* 0x0000000000887944 */ /* 0x000fea0003c00000 */
[----:B------:R-:W-:-:S07]  /*1f10*/  MOV R0, R3 ;  /* 0x0000000300007202 */ /* 0x000fce0000000f00 */
.L_x_26:
[----:B------:R-:W-:Y:S05]  /*1f20*/  BSYNC.RECONVERGENT B2 ;  /* 0x0000000000027941 */ /* 0x000fea0003800200 */
.L_x_25:
[----:B------:R-:W-:-:S04]  /*1f30*/  FMUL R9, R9, R0 ;  /* 0x0000000009097220 */ /* 0x000fc80000400000 */
[----:B------:R-:W-:-:S04]  /*1f40*/  FFMA R9, R10, R13, R9 ;  /* 0x0000000d0a097223 */ /* 0x000fc80000000009 */
[----:B------:R-:W-:-:S04]  /*1f50*/  FADD R3, -R9, 1 ;  /* 0x3f80000009037421 */ /* 0x000fc80000000100 */
[----:B------:R-:W-:Y:S01]  /*1f60*/  FFMA R2, R3, -R2, 1 ;  /* 0x3f80000003027423 */ /* 0x000fe20000000802 */
[----:B------:R-:W-:-:S04]  /*1f70*/  @P2 FMUL R2, R9, 0.75 ;  /* 0x3f40000009022820 */ /* 0x000fc80000400000 */
[----:B------:R-:W-:-:S04]  /*1f80*/  FMUL R2, R2, 255 ;  /* 0x437f000002027820 */ /* 0x000fc80000400000 */
[----:B------:R-:W0:Y:S02]  /*1f90*/  F2I.TRUNC.NTZ R3, R2 ;  /* 0x0000000200037305 */ /* 0x000e24000020f100 */
[----:B0-----:R-:W-:Y:S01]  /*1fa0*/  STG.E.U8 desc[UR4][R4.64], R3 ;  /* 0x0000000304007986 */ /* 0x001fe2000c101104 */
[----:B------:R-:W-:Y:S05]  /*1fb0*/  EXIT ;  /* 0x000000000000794d */ /* 0x000fea0003800000 */
        .weak           $__internal_0_$__cuda_sm20_sqrt_rn_f32_slowpath
        .type           $__internal_0_$__cuda_sm20_sqrt_rn_f32_slowpath,@function
        .size           $__internal_0_$__cuda_sm20_sqrt_rn_f32_slowpath,($__internal_1_$__cuda_sm3x_div_rn_noftz_f32_slowpath - $__internal_0_$__cuda_sm20_sqrt_rn_f32_slowpath)
$__internal_0_$__cuda_sm20_sqrt_rn_f32_slowpath:
[----:B------:R-:W-:-:S13]  /*1fc0*/  LOP3.LUT P0, RZ, R2, 0x7fffffff, RZ, 0xc0, !PT ;  /* 0x7fffffff02ff7812 */ /* 0x000fda000780c0ff */
[----:B------:R-:W-:Y:S05]  /*1fd0*/  @!P0 BRA `(.L_x_27) ;  /* 0x0000000000448947 */ /* 0x000fea0003800000 */
[----:B------:R-:W-:Y:S01]  /*1fe0*/  FSETP.GEU.FTZ.AND P0, PT, R2, RZ, PT ;  /* 0x000000ff0200720b */ /* 0x000fe20003f1e000 */
[----:B------:R-:W-:-:S12]  /*1ff0*/  IMAD.MOV.U32 R0, RZ, RZ, R2 ;  /* 0x000000ffff007224 */ /* 0x000fd800078e0002 */
[----:B------:R-:W-:Y:S01]  /*2000*/  @!P0 MOV R2, 0x7fffffff ;  /* 0x7fffffff00028802 */ /* 0x000fe20000000f00 */
[----:B------:R-:W-:Y:S06]  /*2010*/  @!P0 BRA `(.L_x_27) ;  /* 0x0000000000348947 */ /* 0x000fec0003800000 */
[----:B------:R-:W-:-:S13]  /*2020*/  FSETP.GTU.FTZ.AND P0, PT, |R0|, +INF , PT ;  /* 0x7f8000000000780b */ /* 0x000fda0003f1c200 */
[----:B------:R-:W-:Y:S01]  /*2030*/  @P0 FADD.FTZ R2, R0, 1 ;  /* 0x3f80000000020421 */ /* 0x000fe20000010000 */
[----:B------:R-:W-:Y:S06]  /*2040*/  @P0 BRA `(.L_x_27) ;  /* 0x0000000000280947 */ /* 0x000fec0003800000 */
[----:B------:R-:W-:-:S13]  /*2050*/  FSETP.NEU.FTZ.AND P0, PT, |R0|, +INF , PT ;  /* 0x7f8000000000780b */ /* 0x000fda0003f1d200 */
[----:B------:R-:W-:-:S04]  /*2060*/  @P0 FFMA R3, R0, 1.84467440737095516160e+19, RZ ;  /* 0x5f80000000030823 */ /* 0x000fc800000000ff */
[----:B------:R-:W0:Y:S02]  /*2070*/  @P0 MUFU.RSQ R2, R3 ;  /* 0x0000000300020308 */ /* 0x000e240000001400 */
[----:B0-----:R-:W-:Y:S01]  /*2080*/  @P0 FMUL.FTZ R4, R3, R2 ;  /* 0x0000000203040220 */ /* 0x001fe20000410000 */
[----:B------:R-:W-:Y:S01]  /*2090*/  @P0 FMUL.FTZ R6, R2, 0.5 ;  /* 0x3f00000002060820 */ /* 0x000fe20000410000 */
[----:B------:R-:W-:Y:S02]  /*20a0*/  @!P0 MOV R2, R0 ;  /* 0x0000000000028202 */ /* 0x000fe40000000f00 */
[----:B------:R-:W-:-:S04]  /*20b0*/  @P0 FADD.FTZ R5, -R4, -RZ ;  /* 0x800000ff04050221 */ /* 0x000fc80000010100 */
[----:B------:R-:W-:-:S04]  /*20c0*/  @P0 FFMA R5, R4, R5, R3 ;  /* 0x0000000504050223 */ /* 0x000fc80000000003 */
[----:B------:R-:W-:-:S04]  /*20d0*/  @P0 FFMA R5, R5, R6, R4 ;  /* 0x0000000605050223 */ /* 0x000fc80000000004 */
[----:B------:R-:W-:-:S07]  /*20e0*/  @P0 FMUL.FTZ R2, R5, 2.3283064365386962891e-10 ;  /* 0x2f80000005020820 */ /* 0x000fce0000410000 */
.L_x_27:
[----:B------:R-:W-:Y:S02]  /*20f0*/  HFMA2 R3, -RZ, RZ, 0, 0 ;  /* 0x00000000ff037431 */ /* 0x000fe400000001ff */
[----:B------:R-:W-:Y:S01]  /*2100*/  IMAD.MOV.U32 R0, RZ, RZ, R2 ;  /* 0x000000ffff007224 */ /* 0x000fe200078e0002 */
[----:B------:R-:W-:-:S04]  /*2110*/  MOV R2, R7 ;  /* 0x0000000700027202 */ /* 0x000fc80000000f00 */
[----:B------:R-:W-:Y:S05]  /*2120*/  RET.REL.NODEC R2 `(_Z5colorPhiiff) ;  /* 0xffffffdc02b47950 */ /* 0x000fea0003c3ffff */
        .weak           $__internal_1_$__cuda_sm3x_div_rn_noftz_f32_slowpath
        .type           $__internal_1_$__cuda_sm3x_div_rn_noftz_f32_slowpath,@function
        .size           $__internal_1_$__cuda_sm3x_div_rn_noftz_f32_slowpath,(.L_x_41 - $__internal_1_$__cuda_sm3x_div_rn_noftz_f32_slowpath)
$__internal_1_$__cuda_sm3x_div_rn_noftz_f32_slowpath:
[----:B------:R-:W-:Y:S01]  /*2130*/  SHF.R.U32.HI R6, RZ, 0x17, R3 ;  /* 0x00000017ff067819 */ /* 0x000fe20000011603 */
[----:B------:R-:W-:Y:S01]  /*2140*/  BSSY.RECONVERGENT B0, `(.L_x_28) ;  /* 0x0000063000007945 */ /* 0x000fe20003800200 */
[----:B------:R-:W-:Y:S02]  /*2150*/  SHF.R.U32.HI R15, RZ, 0x17, R0 ;  /* 0x00000017ff0f7819 */ /* 0x000fe40000011600 */
[----:B------:R-:W-:Y:S02]  /*2160*/  LOP3.LUT R6, R6, 0xff, RZ, 0xc0, !PT ;  /* 0x000000ff06067812 */ /* 0x000fe400078ec0ff */
[----:B------:R-:W-:-:S03]  /*2170*/  LOP3.LUT R15, R15, 0xff, RZ, 0xc0, !PT ;  /* 0x000000ff0f0f7812 */ /* 0x000fc600078ec0ff */
[----:B------:R-:W-:Y:S01]  /*2180*/  VIADD R7, R6, 0xffffffff ;  /* 0xffffffff06077836 */ /* 0x000fe20000000000 */
[----:B------:R-:W-:-:S04]  /*2190*/  IADD3 R14, PT, PT, R15, -0x1, RZ ;  /* 0xffffffff0f0e7810 */ /* 0x000fc80007ffe0ff */
[----:B------:R-:W-:-:S04]  /*21a0*/  ISETP.GT.U32.AND P0, PT, R7, 0xfd, PT ;  /* 0x000000fd0700780c */ /* 0x000fc80003f04070 */
[----:B------:R-:W-:-:S13]  /*21b0*/  ISETP.GT.U32.OR P0, PT, R14, 0xfd, P0 ;  /* 0x000000fd0e00780c */ /* 0x000fda0000704470 */
[----:B------:R-:W-:Y:S01]  /*21c0*/  @!P0 MOV R7, RZ ;  /* 0x000000ff00078202 */ /* 0x000fe20000000f00 */
[----:B------:R-:W-:Y:S06]  /*21d0*/  @!P0 BRA `(.L_x_29) ;  /* 0x0000000000608947 */ /* 0x000fec0003800000 */
[----:B------:R-:W-:Y:S02]  /*21e0*/  FSETP.GTU.FTZ.AND P0, PT, |R0|, +INF , PT ;  /* 0x7f8000000000780b */ /* 0x000fe40003f1c200 */
[----:B------:R-:W-:-:S04]  /*21f0*/  FSETP.GTU.FTZ.AND P1, PT, |R3|, +INF , PT ;  /* 0x7f8000000300780b */ /* 0x000fc80003f3c200 */
[----:B------:R-:W-:-:S13]  /*2200*/  PLOP3.LUT P0, PT, P0, P1, PT, 0xf8, 0x8f ;  /* 0x00000000008f781c */ /* 0x000fda0000703f70 */
[----:B------:R-:W-:Y:S05]  /*2210*/  @P0 BRA `(.L_x_30) ;  /* 0x0000000400500947 */ /* 0x000fea0003800000 */
[----:B------:R-:W-:-:S13]  /*2220*/  LOP3.LUT P0, RZ, R3, 0x7fffffff, R0, 0xc8, !PT ;  /* 0x7fffffff03ff7812 */ /* 0x000fda000780c800 */
[----:B------:R-:W-:Y:S05]  /*2230*/  @!P0 BRA `(.L_x_31) ;  /* 0x0000000400408947 */ /* 0x000fea0003800000 */
[C---:B------:R-:W-:Y:S02]  /*2240*/  FSETP.NEU.FTZ.AND P3, PT, |R0|.reuse, +INF , PT ;  /* 0x7f8000000000780b */ /* 0x040fe40003f7d200 */
[----:B------:R-:W-:Y:S02]  /*2250*/  FSETP.NEU.FTZ.AND P1, PT, |R3|, +INF , PT ;  /* 0x7f8000000300780b */ /* 0x000fe40003f3d200 */
[----:B------:R-:W-:-:S11]  /*2260*/  FSETP.NEU.FTZ.AND P0, PT, |R0|, +INF , PT ;  /* 0x7f8000000000780b */ /* 0x000fd60003f1d200 */
[----:B------:R-:W-:Y:S05]  /*2270*/  @!P1 BRA !P3, `(.L_x_31) ;  /* 0x0000000400309947 */ /* 0x000fea0005800000 */
[----:B------:R-:W-:-:S04]  /*2280*/  LOP3.LUT P3, RZ, R0, 0x7fffffff, RZ, 0xc0, !PT ;  /* 0x7fffffff00ff7812 */ /* 0x000fc8000786c0ff */
[----:B------:R-:W-:-:S13]  /*2290*/  PLOP3.LUT P1, PT, P1, P3, PT, 0x2f, 0xf2 ;  /* 0x0000000000f2781c */ /* 0x000fda0000f26577 */
[----:B------:R-:W-:Y:S05]  /*22a0*/  @P1 BRA `(.L_x_32) ;  /* 0x00000004001c1947 */ /* 0x000fea0003800000 */
[----:B------:R-:W-:-:S04]  /*22b0*/  LOP3.LUT P1, RZ, R3, 0x7fffffff, RZ, 0xc0, !PT ;  /* 0x7fffffff03ff7812 */ /* 0x000fc8000782c0ff */
[----:B------:R-:W-:-:S13]  /*22c0*/  PLOP3.LUT P0, PT, P0, P1, PT, 0x2f, 0xf2 ;  /* 0x0000000000f2781c */ /* 0x000fda0000702577 */
[----:B------:R-:W-:Y:S05]  /*22d0*/  @P0 BRA `(.L_x_33) ;  /* 0x0000000400040947 */ /* 0x000fea0003800000 */
[----:B------:R-:W-:Y:S01]  /*22e0*/  ISETP.GE.AND P0, PT, R14, RZ, PT ;  /* 0x000000ff0e00720c */ /* 0x000fe20003f06270 */
[----:B------:R-:W-:-:S05]  /*22f0*/  VIADD R7, R6, 0xffffffff ;  /* 0xffffffff06077836 */ /* 0x000fca0000000000 */
[----:B------:R-:W-:-:S07]  /*2300*/  ISETP.GE.AND P1, PT, R7, RZ, PT ;  /* 0x000000ff0700720c */ /* 0x000fce0003f26270 */
[----:B------:R-:W-:Y:S01]  /*2310*/  @P0 MOV R7, RZ ;  /* 0x000000ff00070202 */ /* 0x000fe20000000f00 */
[----:B------:R-:W-:Y:S01]  /*2320*/  @!P0 FFMA R0, R0, 1.84467440737095516160e+19, RZ ;  /* 0x5f80000000008823 */ /* 0x000fe200000000ff */
[----:B------:R-:W-:-:S04]  /*2330*/  @!P0 MOV R7, 0xffffffc0 ;  /* 0xffffffc000078802 */ /* 0x000fc80000000f00 */
[----:B------:R-:W-:Y:S01]  /*2340*/  @!P1 FFMA R3, R3, 1.84467440737095516160e+19, RZ ;  /* 0x5f80000003039823 */ /* 0x000fe200000000ff */
[----:B------:R-:W-:-:S07]  /*2350*/  @!P1 VIADD R7, R7, 0x40 ;  /* 0x0000004007079836 */ /* 0x000fce0000000000 */
.L_x_29:
[----:B------:R-:W-:Y:S01]  /*2360*/  LEA R14, R6, 0xc0800000, 0x17 ;  /* 0xc0800000060e7811 */ /* 0x000fe200078eb8ff */
[----:B------:R-:W-:Y:S01]  /*2370*/  BSSY.RECONVERGENT B1, `(.L_x_34) ;  /* 0x0000036000017945 */ /* 0x000fe20003800200 */
[----:B------:R-:W-:Y:S02]  /*2380*/  IADD3 R15, PT, PT, R15, -0x7f, RZ ;  /* 0xffffff810f0f7810 */ /* 0x000fe40007ffe0ff */
[----:B------:R-:W-:-:S03]  /*2390*/  IADD3 R16, PT, PT, -R14, R3, RZ ;  /* 0x000000030e107210 */ /* 0x000fc60007ffe1ff */
[C---:B------:R-:W-:Y:S01]  /*23a0*/  IMAD R0, R15.reuse, -0x800000, R0 ;  /* 0xff8000000f007824 */ /* 0x040fe200078e0200 */
[----:B------:R0:W1:Y:S01]  /*23b0*/  MUFU.RCP R14, R16 ;  /* 0x00000010000e7308 */ /* 0x0000620000001000 */
[----:B------:R-:W-:Y:S01]  /*23c0*/  FADD.FTZ R3, -R16, -RZ ;  /* 0x800000ff10037221 */ /* 0x000fe20000010100 */
[----:B0-----:R-:W-:-:S05]  /*23d0*/  IADD3 R16, PT, PT, R15, 0x7f, -R6 ;  /* 0x0000007f0f107810 */ /* 0x001fca0007ffe806 */
[----:B------:R-:W-:Y:S02]  /*23e0*/  IMAD.IADD R16, R16, 0x1, R7 ;  /* 0x0000000110107824 */ /* 0x000fe400078e0207 */
[----:B-1----:R-:W-:-:S04]  /*23f0*/  FFMA R17, R14, R3, 1 ;  /* 0x3f8000000e117423 */ /* 0x002fc80000000003 */
[----:B------:R-:W-:-:S04]  /*2400*/  FFMA R14, R14, R17, R14 ;  /* 0x000000110e0e7223 */ /* 0x000fc8000000000e */
[----:B------:R-:W-:-:S04]  /*2410*/  FFMA R17, R0, R14, RZ ;  /* 0x0000000e00117223 */ /* 0x000fc800000000ff */
[----:B------:R-:W-:-:S04]  /*2420*/  FFMA R18, R3, R17, R0 ;  /* 0x0000001103127223 */ /* 0x000fc80000000000 */
[----:B------:R-:W-:-:S04]  /*2430*/  FFMA R17, R14, R18, R17 ;  /* 0x000000120e117223 */ /* 0x000fc80000000011 */
[----:B------:R-:W-:-:S04]  /*2440*/  FFMA R0, R3, R17, R0 ;  /* 0x0000001103007223 */ /* 0x000fc80000000000 */
[----:B------:R-:W-:-:S05]  /*2450*/  FFMA R3, R14, R0, R17 ;  /* 0x000000000e037223 */ /* 0x000fca0000000011 */
[----:B------:R-:W-:-:S04]  /*2460*/  SHF.R.U32.HI R6, RZ, 0x17, R3 ;  /* 0x00000017ff067819 */ /* 0x000fc80000011603 */
[----:B------:R-:W-:-:S04]  /*2470*/  LOP3.LUT R6, R6, 0xff, RZ, 0xc0, !PT ;  /* 0x000000ff06067812 */ /* 0x000fc800078ec0ff */
[----:B------:R-:W-:-:S04]  /*2480*/  IADD3 R6, PT, PT, R6, R16, RZ ;  /* 0x0000001006067210 */ /* 0x000fc80007ffe0ff */
[----:B------:R-:W-:-:S04]  /*2490*/  IADD3 R7, PT, PT, R6, -0x1, RZ ;  /* 0xffffffff06077810 */ /* 0x000fc80007ffe0ff */
[----:B------:R-:W-:-:S13]  /*24a0*/  ISETP.GE.U32.AND P0, PT, R7, 0xfe, PT ;  /* 0x000000fe0700780c */ /* 0x000fda0003f06070 */
[----:B------:R-:W-:Y:S05]  /*24b0*/  @!P0 BRA `(.L_x_35) ;  /* 0x0000000000808947 */ /* 0x000fea0003800000 */
[----:B------:R-:W-:-:S13]  /*24c0*/  ISETP.GT.AND P0, PT, R6, 0xfe, PT ;  /* 0x000000fe0600780c */ /* 0x000fda0003f04270 */
[----:B------:R-:W-:Y:S05]  /*24d0*/  @P0 BRA `(.L_x_36) ;  /* 0x00000000006c0947 */ /* 0x000fea0003800000 */
[----:B------:R-:W-:-:S13]  /*24e0*/  ISETP.GE.AND P0, PT, R6, 0x1, PT ;  /* 0x000000010600780c */ /* 0x000fda0003f06270 */
[----:B------:R-:W-:Y:S05]  /*24f0*/  @P0 BRA `(.L_x_37) ;  /* 0x0000000000740947 */ /* 0x000fea0003800000 */
[----:B------:R-:W-:Y:S02]  /*2500*/  ISETP.GE.AND P0, PT, R6, -0x18, PT ;  /* 0xffffffe80600780c */ /* 0x000fe40003f06270 */
[----:B------:R-:W-:-:S11]  /*2510*/  LOP3.LUT R3, R3, 0x80000000, RZ, 0xc0, !PT ;  /* 0x8000000003037812 */ /* 0x000fd600078ec0ff */
[----:B------:R-:W-:Y:S05]  /*2520*/  @!P0 BRA `(.L_x_37) ;  /* 0x0000000000688947 */ /* 0x000fea0003800000 */
[-CC-:B------:R-:W-:Y:S01]  /*2530*/  FFMA.RZ R7, R14, R0.reuse, R17.reuse ;  /* 0x000000000e077223 */ /* 0x180fe2000000c011 */
[C---:B------:R-:W-:Y:S02]  /*2540*/  ISETP.NE.AND P3, PT, R6.reuse, RZ, PT ;  /* 0x000000ff0600720c */ /* 0x040fe40003f65270 */
[----:B------:R-:W-:Y:S02]  /*2550*/  ISETP.NE.AND P1, PT, R6, RZ, PT ;  /* 0x000000ff0600720c */ /* 0x000fe40003f25270 */
[----:B------:R-:W-:Y:S01]  /*2560*/  LOP3.LUT R15, R7, 0x7fffff, RZ, 0xc0, !PT ;  /* 0x007fffff070f7812 */ /* 0x000fe200078ec0ff */
[CCC-:B------:R-:W-:Y:S01]  /*2570*/  FFMA.RP R7, R14.reuse, R0.reuse, R17.reuse ;  /* 0x000000000e077223 */ /* 0x1c0fe20000008011 */
[----:B------:R-:W-:Y:S01]  /*2580*/  FFMA.RM R0, R14, R0, R17 ;  /* 0x000000000e007223 */ /* 0x000fe20000004011 */
[C---:B------:R-:W-:Y:S01]  /*2590*/  VIADD R14, R6.reuse, 0x20 ;  /* 0x00000020060e7836 */ /* 0x040fe20000000000 */
[----:B------:R-:W-:Y:S02]  /*25a0*/  LOP3.LUT R15, R15, 0x800000, RZ, 0xfc, !PT ;  /* 0x008000000f0f7812 */ /* 0x000fe400078efcff */
[----:B------:R-:W-:-:S02]  /*25b0*/  IADD3 R6, PT, PT, -R6, RZ, RZ ;  /* 0x000000ff06067210 */ /* 0x000fc40007ffe1ff */
[----:B------:R-:W-:Y:S02]  /*25c0*/  SHF.L.U32 R14, R15, R14, RZ ;  /* 0x0000000e0f0e7219 */ /* 0x000fe400000006ff */
[----:B------:R-:W-:Y:S02]  /*25d0*/  FSETP.NEU.FTZ.AND P0, PT, R7, R0, PT ;  /* 0x000000000700720b */ /* 0x000fe40003f1d000 */
[----:B------:R-:W-:Y:S02]  /*25e0*/  SEL R0, R6, RZ, P3 ;  /* 0x000000ff06007207 */ /* 0x000fe40001800000 */
[----:B------:R-:W-:Y:S02]  /*25f0*/  ISETP.NE.AND P1, PT, R14, RZ, P1 ;  /* 0x000000ff0e00720c */ /* 0x000fe40000f25270 */
[----:B------:R-:W-:Y:S02]  /*2600*/  SHF.R.U32.HI R0, RZ, R0, R15 ;  /* 0x00000000ff007219 */ /* 0x000fe4000001160f */
[----:B------:R-:W-:-:S02]  /*2610*/  PLOP3.LUT P0, PT, P0, P1, PT, 0xf8, 0x8f ;  /* 0x00000000008f781c */ /* 0x000fc40000703f70 */
[----:B------:R-:W-:Y:S02]  /*2620*/  SHF.R.U32.HI R7, RZ, 0x1, R0 ;  /* 0x00000001ff077819 */ /* 0x000fe40000011600 */
[----:B------:R-:W-:-:S04]  /*2630*/  SEL R6, RZ, 0x1, !P0 ;  /* 0x00000001ff067807 */ /* 0x000fc80004000000 */
[----:B------:R-:W-:-:S04]  /*2640*/  LOP3.LUT R15, R6, 0x1, R7, 0xf8, !PT ;  /* 0x00000001060f7812 */ /* 0x000fc800078ef807 */
[----:B------:R-:W-:-:S04]  /*2650*/  LOP3.LUT R0, R15, R0, RZ, 0xc0, !PT ;  /* 0x000000000f007212 */ /* 0x000fc800078ec0ff */
[----:B------:R-:W-:-:S04]  /*2660*/  IADD3 R0, PT, PT, R7, R0, RZ ;  /* 0x0000000007007210 */ /* 0x000fc80007ffe0ff */
[----:B------:R-:W-:Y:S01]  /*2670*/  LOP3.LUT R3, R0, R3, RZ, 0xfc, !PT ;  /* 0x0000000300037212 */ /* 0x000fe200078efcff */
[----:B------:R-:W-:Y:S06]  /*2680*/  BRA `(.L_x_37) ;  /* 0x0000000000107947 */ /* 0x000fec0003800000 */
.L_x_36:
[----:B------:R-:W-:-:S04]  /*2690*/  LOP3.LUT R3, R3, 0x80000000, RZ, 0xc0, !PT ;  /* 0x8000000003037812 */ /* 0x000fc800078ec0ff */
[----:B------:R-:W-:Y:S01]  /*26a0*/  LOP3.LUT R3, R3, 0x7f800000, RZ, 0xfc, !PT ;  /* 0x7f80000003037812 */ /* 0x000fe200078efcff */
[----:B------:R-:W-:Y:S06]  /*26b0*/  BRA `(.L_x_37) ;  /* 0x0000000000047947 */ /* 0x000fec0003800000 */
.L_x_35:
[----:B------:R-:W-:-:S07]  /*26c0*/  IMAD R3, R16, 0x800000, R3 ;  /* 0x0080000010037824 */ /* 0x000fce00078e0203 */
.L_x_37:
[----:B------:R-:W-:Y:S05]  /*26d0*/  BSYNC.RECONVERGENT B1 ;  /* 0x0000000000017941 */ /* 0x000fea0003800200 */
.L_x_34:
[----:B------:R-:W-:Y:S05]  /*26e0*/  BRA `(.L_x_38) ;  /* 0x0000000000207947 */ /* 0x000fea0003800000 */
.L_x_33:
[----:B------:R-:W-:-:S04]  /*26f0*/  LOP3.LUT R3, R3, 0x80000000, R0, 0x48, !PT ;  /* 0x8000000003037812 */ /* 0x000fc800078e4800 */
[----:B------:R-:W-:Y:S01]  /*2700*/  LOP3.LUT R3, R3, 0x7f800000, RZ, 0xfc, !PT ;  /* 0x7f80000003037812 */ /* 0x000fe200078efcff */
[----:B------:R-:W-:Y:S06]  /*2710*/  BRA `(.L_x_38) ;  /* 0x0000000000147947 */ /* 0x000fec0003800000 */
.L_x_32:
[----:B------:R-:W-:Y:S01]  /*2720*/  LOP3.LUT R3, R3, 0x80000000, R0, 0x48, !PT ;  /* 0x8000000003037812 */ /* 0x000fe200078e4800 */
[----:B------:R-:W-:Y:S06]  /*2730*/  BRA `(.L_x_38) ;  /* 0x00000000000c7947 */ /* 0x000fec0003800000 */
.L_x_31:
[----:B------:R-:W0:Y:S01]  /*2740*/  MUFU.RSQ R3, -QNAN ;  /* 0xffc0000000037908 */ /* 0x000e220000001400 */
[----:B------:R-:W-:Y:S05]  /*2750*/  BRA `(.L_x_38) ;  /* 0x0000000000047947 */ /* 0x000fea0003800000 */
.L_x_30:
[----:B------:R-:W-:-:S07]  /*2760*/  FADD.FTZ R3, R0, R3 ;  /* 0x0000000300037221 */ /* 0x000fce0000010000 */
.L_x_38:
[----:B------:R-:W-:Y:S05]  /*2770*/  BSYNC.RECONVERGENT B0 ;  /* 0x0000000000007941 */ /* 0x000fea0003800200 */
.L_x_28:
[----:B------:R-:W-:Y:S01]  /*2780*/  HFMA2 R7, -RZ, RZ, 0, 0 ;  /* 0x00000000ff077431 */ /* 0x000fe200000001ff */
[----:B------:R-:W-:-:S04]  /*2790*/  MOV R6, R11 ;  /* 0x0000000b00067202 */ /* 0x000fc80000000f00 */
[----:B0-----:R-:W-:Y:S05]  /*27a0*/  RET.REL.NODEC R6 `(_Z5colorPhiiff) ;  /* 0xffffffd806147950 */ /* 0x001fea0003c3ffff */
.L_x_39:
[----:B------:R-:W-:-:S00]  /*27b0*/  BRA `(.L_x_39) ;  /* 0xfffffffc00fc7947 */ /* 0x000fc0000383ffff */
[----:B------:R-:W-:-:S00]  /*27c0*/  NOP ;  /* 0x0000000000007918 */ /* 0x000fc00000000000 */
        /* <DEDUP_REMOVED lines=11> */
.L_x_41:


//--------------------- .nv.shared.reserved.0     --------------------------
	.section	.nv.shared.reserved.0,"aw",@nobits
	.weak		__nv_reservedSMEM_offset_0_alias
	.size		__nv_reservedSMEM_offset_0_alias, 0, 64
	.other		__nv_reservedSMEM_offset_0_alias,@"STO_CUDA_RESERVED_SHARED STV_DEFAULT"
__nv_reservedSMEM_offset_0_alias:
	.zero		0
	.zero		64


//--------------------- .nv.constant0._Z5colorPhiiff --------------------------
	.section	.nv.constant0._Z5colorPhiiff,"a",@progbits
	.sectionflags	@""
	.align	4
.nv.constant0._Z5colorPhiiff:
	.zero		920


//--------------------- SYMBOLS --------------------------

	.type		.nv.reservedSmem.offset0,@object
	.size		.nv.reservedSmem.offset0,0x4
